	.target	sm_90a

	.elftype	@"ET_EXEC"


//--------------------- .note.nv.tkinfo           --------------------------
	.section	.note.nv.tkinfo,"",@"SHT_NOTE"
	.sectionflags	@"SHF_NOTE_NV_TKINFO"
	.tkinfo
        /*0018*/ 	.word	0x00000002
        /*0030*/ 	.string	""
        /*0030*/ 	.string	"ptxas"
        /*0030*/ 	.string	"Cuda compilation tools, release 13.0, V13.0.88"
        /*0030*/ 	.string	"Build cuda_13.0.r13.0/compiler.36424714_0"
        /*0030*/ 	.string	"-arch sm_90a -m 64 "



//--------------------- .note.nv.cuinfo           --------------------------
	.section	.note.nv.cuinfo,"",@"SHT_NOTE"
	.sectionflags	@"SHF_NOTE_NV_CUINFO"
        /*0018*/ 	.short	0x0002
        /*001a*/ 	.short	0x005a
        /*001c*/ 	.short	0x0082
	.zero		2


//--------------------- .nv.info                  --------------------------
	.section	.nv.info,"",@"SHT_CUDA_INFO"
	.align	4


	//----- nvinfo : EIATTR_REGCOUNT
	.align		4
        /*0000*/ 	.byte	0x04, 0x2f
        /*0002*/ 	.short	(.L_12 - .L_11)
	.align		4
.L_11:
        /*0004*/ 	.word	index@(_ZN7cutlass13device_kernelINS_4gemm6kernel13GemmUniversalIN4cute5tupleIJiiiiEEENS1_10collective13CollectiveMmaINS1_37MainloopSm90TmaGmmaWarpSpecializedFP8ILi14ENS5_IJNS4_1CILi2EEENSA_ILi1EEESC_EEENS1_35KernelTmaWarpSpecializedCooperativeEEENS5_IJNSA_ILi256EEENSA_ILi240EEENSA_ILi32EEEEEENS_12float_e4m3_tENS5_IJlSC_lEEESK_SL_NS4_8TiledMMAINS4_8MMA_AtomIJNS4_4SM904GMMA30MMA_64x16x32_F32E4M3E4M3_SS_TNILNSP_7ScaleInE1ELSR_1EEEEEENS4_6LayoutISD_NS5_IJSC_NSA_ILi0EEESV_EEEEENS5_IJNS4_10UnderscoreESY_SY_EEEEENS4_13SM90_TMA_LOADENS4_14ComposedLayoutINS4_7SwizzleILi1ELi4ELi3EEENS4_18smem_ptr_flag_bitsILi8EEENSU_INS5_IJNSA_ILi8EEESI_EEENS5_IJSI_SC_EEEEEEEvNS4_8identityENS4_23SM90_TMA_LOAD_MULTICASTES1B_vS1C_EENS_8epilogue10collective6detail29Sm90TmaWarpSpecializedAdapterINS1G_15DefaultEpilogueISK_SL_SL_NS1F_6thread17LinearCombinationISK_Li1EffLNS1K_9ScaleType4KindE0ELNS_15FloatRoundStyleE2ESK_EENS1_15EpilogueDefaultEEEEEvvEEEEvNT_6ParamsE)
        /*0008*/ 	.word	0x000000a8


	//----- nvinfo : EIATTR_FRAME_SIZE
	.align		4
.L_12:
        /*000c*/ 	.byte	0x04, 0x11
        /*000e*/ 	.short	(.L_14 - .L_13)
	.align		4
.L_13:
        /*0010*/ 	.word	index@(_ZN7cutlass13device_kernelINS_4gemm6kernel13GemmUniversalIN4cute5tupleIJiiiiEEENS1_10collective13CollectiveMmaINS1_37MainloopSm90TmaGmmaWarpSpecializedFP8ILi14ENS5_IJNS4_1CILi2EEENSA_ILi1EEESC_EEENS1_35KernelTmaWarpSpecializedCooperativeEEENS5_IJNSA_ILi256EEENSA_ILi240EEENSA_ILi32EEEEEENS_12float_e4m3_tENS5_IJlSC_lEEESK_SL_NS4_8TiledMMAINS4_8MMA_AtomIJNS4_4SM904GMMA30MMA_64x16x32_F32E4M3E4M3_SS_TNILNSP_7ScaleInE1ELSR_1EEEEEENS4_6LayoutISD_NS5_IJSC_NSA_ILi0EEESV_EEEEENS5_IJNS4_10UnderscoreESY_SY_EEEEENS4_13SM90_TMA_LOADENS4_14ComposedLayoutINS4_7SwizzleILi1ELi4ELi3EEENS4_18smem_ptr_flag_bitsILi8EEENSU_INS5_IJNSA_ILi8EEESI_EEENS5_IJSI_SC_EEEEEEEvNS4_8identityENS4_23SM90_TMA_LOAD_MULTICASTES1B_vS1C_EENS_8epilogue10collective6detail29Sm90TmaWarpSpecializedAdapterINS1G_15DefaultEpilogueISK_SL_SL_NS1F_6thread17LinearCombinationISK_Li1EffLNS1K_9ScaleType4KindE0ELNS_15FloatRoundStyleE2ESK_EENS1_15EpilogueDefaultEEEEEvvEEEEvNT_6ParamsE)
        /*0014*/ 	.word	0x000004b0


	//----- nvinfo : EIATTR_MIN_STACK_SIZE
	.align		4
.L_14:
        /*0018*/ 	.byte	0x04, 0x12
        /*001a*/ 	.short	(.L_16 - .L_15)
	.align		4
.L_15:
        /*001c*/ 	.word	index@(_ZN7cutlass13device_kernelINS_4gemm6kernel13GemmUniversalIN4cute5tupleIJiiiiEEENS1_10collective13CollectiveMmaINS1_37MainloopSm90TmaGmmaWarpSpecializedFP8ILi14ENS5_IJNS4_1CILi2EEENSA_ILi1EEESC_EEENS1_35KernelTmaWarpSpecializedCooperativeEEENS5_IJNSA_ILi256EEENSA_ILi240EEENSA_ILi32EEEEEENS_12float_e4m3_tENS5_IJlSC_lEEESK_SL_NS4_8TiledMMAINS4_8MMA_AtomIJNS4_4SM904GMMA30MMA_64x16x32_F32E4M3E4M3_SS_TNILNSP_7ScaleInE1ELSR_1EEEEEENS4_6LayoutISD_NS5_IJSC_NSA_ILi0EEESV_EEEEENS5_IJNS4_10UnderscoreESY_SY_EEEEENS4_13SM90_TMA_LOADENS4_14ComposedLayoutINS4_7SwizzleILi1ELi4ELi3EEENS4_18smem_ptr_flag_bitsILi8EEENSU_INS5_IJNSA_ILi8EEESI_EEENS5_IJSI_SC_EEEEEEEvNS4_8identityENS4_23SM90_TMA_LOAD_MULTICASTES1B_vS1C_EENS_8epilogue10collective6detail29Sm90TmaWarpSpecializedAdapterINS1G_15DefaultEpilogueISK_SL_SL_NS1F_6thread17LinearCombinationISK_Li1EffLNS1K_9ScaleType4KindE0ELNS_15FloatRoundStyleE2ESK_EENS1_15EpilogueDefaultEEEEEvvEEEEvNT_6ParamsE)
        /*0020*/ 	.word	0x000004b0
.L_16:


//--------------------- .nv.compat                --------------------------
	.section	.nv.compat,"",@"SHT_CUDA_COMPAT_INFO"
	.align	4
        /*0000*/ 	.byte	0x02, 0x09, 0x01, 0x00, 0x02, 0x02, 0x04, 0x00, 0x02, 0x05, 0x05, 0x00, 0x03, 0x07, 0x01, 0x01
        /*0010*/ 	.byte	0x02, 0x03, 0x01, 0x00, 0x02, 0x06, 0x01, 0x00, 0x04, 0x0b, 0x08, 0x00, 0x00, 0x00, 0x00, 0x00
        /*0020*/ 	.byte	0x00, 0x00, 0x00, 0x00


//--------------------- .nv.info._ZN7cutlass13device_kernelINS_4gemm6kernel13GemmUniversalIN4cute5tupleIJiiiiEEENS1_10collective13CollectiveMmaINS1_37MainloopSm90TmaGmmaWarpSpecializedFP8ILi14ENS5_IJNS4_1CILi2EEENSA_ILi1EEESC_EEENS1_35KernelTmaWarpSpecializedCooperativeEEENS5_IJNSA_ILi256EEENSA_ILi240EEENSA_ILi32EEEEEENS_12float_e4m3_tENS5_IJlSC_lEEESK_SL_NS4_8TiledMMAINS4_8MMA_AtomIJNS4_4SM904GMMA30MMA_64x16x32_F32E4M3E4M3_SS_TNILNSP_7ScaleInE1ELSR_1EEEEEENS4_6LayoutISD_NS5_IJSC_NSA_ILi0EEESV_EEEEENS5_IJNS4_10UnderscoreESY_SY_EEEEENS4_13SM90_TMA_LOADENS4_14ComposedLayoutINS4_7SwizzleILi1ELi4ELi3EEENS4_18smem_ptr_flag_bitsILi8EEENSU_INS5_IJNSA_ILi8EEESI_EEENS5_IJSI_SC_EEEEEEEvNS4_8identityENS4_23SM90_TMA_LOAD_MULTICASTES1B_vS1C_EENS_8epilogue10collective6detail29Sm90TmaWarpSpecializedAdapterINS1G_15DefaultEpilogueISK_SL_SL_NS1F_6thread17LinearCombinationISK_Li1EffLNS1K_9ScaleType4KindE0ELNS_15FloatRoundStyleE2ESK_EENS1_15EpilogueDefaultEEEEEvvEEEEvNT_6ParamsE --------------------------
	.section	.nv.info._ZN7cutlass13device_kernelINS_4gemm6kernel13GemmUniversalIN4cute5tupleIJiiiiEEENS1_10collective13CollectiveMmaINS1_37MainloopSm90TmaGmmaWarpSpecializedFP8ILi14ENS5_IJNS4_1CILi2EEENSA_ILi1EEESC_EEENS1_35KernelTmaWarpSpecializedCooperativeEEENS5_IJNSA_ILi256EEENSA_ILi240EEENSA_ILi32EEEEEENS_12float_e4m3_tENS5_IJlSC_lEEESK_SL_NS4_8TiledMMAINS4_8MMA_AtomIJNS4_4SM904GMMA30MMA_64x16x32_F32E4M3E4M3_SS_TNILNSP_7ScaleInE1ELSR_1EEEEEENS4_6LayoutISD_NS5_IJSC_NSA_ILi0EEESV_EEEEENS5_IJNS4_10UnderscoreESY_SY_EEEEENS4_13SM90_TMA_LOADENS4_14ComposedLayoutINS4_7SwizzleILi1ELi4ELi3EEENS4_18smem_ptr_flag_bitsILi8EEENSU_INS5_IJNSA_ILi8EEESI_EEENS5_IJSI_SC_EEEEEEEvNS4_8identityENS4_23SM90_TMA_LOAD_MULTICASTES1B_vS1C_EENS_8epilogue10collective6detail29Sm90TmaWarpSpecializedAdapterINS1G_15DefaultEpilogueISK_SL_SL_NS1F_6thread17LinearCombinationISK_Li1EffLNS1K_9ScaleType4KindE0ELNS_15FloatRoundStyleE2ESK_EENS1_15EpilogueDefaultEEEEEvvEEEEvNT_6ParamsE,"",@"SHT_CUDA_INFO"
	.sectionflags	@""
	.align	4


	//----- nvinfo : EIATTR_CUDA_API_VERSION
	.align		4
        /*0000*/ 	.byte	0x04, 0x37
        /*0002*/ 	.short	(.L_18 - .L_17)
.L_17:
        /*0004*/ 	.word	0x00000082


	//----- nvinfo : EIATTR_KPARAM_INFO
	.align		4
.L_18:
        /*0008*/ 	.byte	0x04, 0x17
        /*000a*/ 	.short	(.L_20 - .L_19)
.L_19:
        /*000c*/ 	.word	0x00000000
        /*0010*/ 	.short	0x0000
        /*0012*/ 	.short	0x0070
        /*0014*/ 	.byte	0x00, 0xf0, 0x01, 0x10


	//----- nvinfo : EIATTR_SPARSE_MMA_MASK
	.align		4
.L_20:
        /*0018*/ 	.byte	0x03, 0x50
        /*001a*/ 	.short	0x0000


	//----- nvinfo : EIATTR_MAXREG_COUNT
	.align		4
        /*001c*/ 	.byte	0x03, 0x1b
        /*001e*/ 	.short	0x00a8


	//----- nvinfo : EIATTR_NUM_BARRIERS
	.align		4
        /*0020*/ 	.byte	0x02, 0x4c
        /*0022*/ 	.byte	0x01
	.zero		1


	//----- nvinfo : EIATTR_ANNOTATIONS
	.align		4
        /*0024*/ 	.byte	0x04, 0x55
        /*0026*/ 	.short	(.L_22 - .L_21)


	//   ....[0]....
.L_21:
        /*0028*/ 	.word	0x00000001
        /*002c*/ 	.byte	0x50, 0x02, 0x00, 0x00, 0x01, 0x00, 0x00, 0x00, 0xa0, 0x08, 0x00, 0x00, 0x01, 0x00, 0x00, 0x00
        /* <DEDUP_REMOVED lines=1183> */
        /*4a2c*/ 	.byte	0x40, 0x2b, 0x02, 0x00


	//----- nvinfo : EIATTR_MERCURY_ISA_VERSION
	.align		4
.L_22:
        /*4a30*/ 	.byte	0x03, 0x5f
        /*4a32*/ 	.short	0x0101


	//----- nvinfo : EIATTR_INT_WARP_WIDE_INSTR_OFFSETS
	.align		4
        /*4a34*/ 	.byte	0x04, 0x31
        /*4a36*/ 	.short	(.L_24 - .L_23)


	//   ....[0]....
.L_23:
        /*4a38*/ 	.word	0x000006e0


	//   ....[1]....
        /*4a3c*/ 	.word	0x00000700


	//   ....[2]....
        /*4a40*/ 	.word	0x00000870


	//----- nvinfo : EIATTR_COOP_GROUP_MASK_REGIDS
	.align		4
.L_24:
        /*4a44*/ 	.byte	0x04, 0x29
        /*4a46*/ 	.short	(.L_26 - .L_25)


	//   ....[0]....
.L_25:
        /*4a48*/ 	.word	0xffffffff


	//   ....[1]....
        /*4a4c*/ 	.word	0xffffffff


	//   ....[2]....
        /*4a50*/ 	.word	0xffffffff


	//   ....[3]....
        /*4a54*/ 	.word	0xffffffff


	//   ....[4]....
        /*4a58*/ 	.word	0xffffffff


	//   ....[5]....
        /*4a5c*/ 	.word	0xffffffff


	//----- nvinfo : EIATTR_COOP_GROUP_INSTR_OFFSETS
	.align		4
.L_26:
        /*4a60*/ 	.byte	0x04, 0x28
        /*4a62*/ 	.short	(.L_28 - .L_27)


	//   ....[0]....
.L_27:
        /*4a64*/ 	.word	0x00000070


	//   ....[1]....
        /*4a68*/ 	.word	0x00000080


	//   ....[2]....
        /*4a6c*/ 	.word	0x000001b0


	//   ....[3]....
        /*4a70*/ 	.word	0x00000550


	//   ....[4]....
        /*4a74*/ 	.word	0x000009d0


	//   ....[5]....
        /*4a78*/ 	.word	0x00002570


	//----- nvinfo : EIATTR_REG_RECONFIG
	.align		4
.L_28:
        /*4a7c*/ 	.byte	0x01, 0x54
	.zero		2


	//----- nvinfo : EIATTR_MBARRIER_INSTR_OFFSETS
	.align		4
        /*4a80*/ 	.byte	0x04, 0x39
        /*4a82*/ 	.short	(.L_30 - .L_29)


	//   ....[0]....
.L_29:
        /*4a84*/ 	.word	0x00000360
        /*4a88*/ 	.word	0x000000ff
        /*4a8c*/ 	.word	0x00000000
        /*4a90*/ 	.short	0x0100
        /*4a92*/ 	.byte	0x09
	.zero		1


	//   ....[1]....
        /*4a94*/ 	.word	0x00000370
        /*4a98*/ 	.word	0x000000ff
        /*4a9c*/ 	.word	0x00000070
        /*4aa0*/ 	.short	0x0100
        /*4aa2*/ 	.byte	0x09
	.zero		1


	//   ....[2]....
        /*4aa4*/ 	.word	0x00000380
        /*4aa8*/ 	.word	0x000000ff
        /*4aac*/ 	.word	0x00000008
        /*4ab0*/ 	.short	0x0100
        /*4ab2*/ 	.byte	0x09
	.zero		1


	//   ....[3]....
        /*4ab4*/ 	.word	0x00000390
        /*4ab8*/ 	.word	0x000000ff
        /*4abc*/ 	.word	0x00000078
        /*4ac0*/ 	.short	0x0100
        /*4ac2*/ 	.byte	0x09
	.zero		1


	//   ....[4]....
        /*4ac4*/ 	.word	0x000003a0
        /*4ac8*/ 	.word	0x000000ff
        /*4acc*/ 	.word	0x00000010
        /*4ad0*/ 	.short	0x0100
        /*4ad2*/ 	.byte	0x09
	.zero		1


	//   ....[5]....
        /*4ad4*/ 	.word	0x000003b0
        /*4ad8*/ 	.word	0x000000ff
        /*4adc*/ 	.word	0x00000080
        /*4ae0*/ 	.short	0x0100
        /*4ae2*/ 	.byte	0x09
	.zero		1


	//   ....[6]....
        /*4ae4*/ 	.word	0x000003c0
        /*4ae8*/ 	.word	0x000000ff
        /*4aec*/ 	.word	0x00000018
        /*4af0*/ 	.short	0x0100
        /*4af2*/ 	.byte	0x09
	.zero		1


	//   ....[7]....
        /*4af4*/ 	.word	0x000003d0
        /*4af8*/ 	.word	0x000000ff
        /*4afc*/ 	.word	0x00000088
        /*4b00*/ 	.short	0x0100
        /*4b02*/ 	.byte	0x09
	.zero		1


	//   ....[8]....
        /*4b04*/ 	.word	0x000003e0
        /*4b08*/ 	.word	0x000000ff
        /*4b0c*/ 	.word	0x00000020
        /*4b10*/ 	.short	0x0100
        /*4b12*/ 	.byte	0x09
	.zero		1


	//   ....[9]....
        /*4b14*/ 	.word	0x000003f0
        /*4b18*/ 	.word	0x000000ff
        /*4b1c*/ 	.word	0x00000090
        /*4b20*/ 	.short	0x0100
        /*4b22*/ 	.byte	0x09
	.zero		1


	//   ....[10]....
        /*4b24*/ 	.word	0x00000400
        /*4b28*/ 	.word	0x000000ff
        /*4b2c*/ 	.word	0x00000028
        /*4b30*/ 	.short	0x0100
        /*4b32*/ 	.byte	0x09
	.zero		1


	//   ....[11]....
        /*4b34*/ 	.word	0x00000410
        /*4b38*/ 	.word	0x000000ff
        /*4b3c*/ 	.word	0x00000098
        /*4b40*/ 	.short	0x0100
        /*4b42*/ 	.byte	0x09
	.zero		1


	//   ....[12]....
        /*4b44*/ 	.word	0x00000420
        /*4b48*/ 	.word	0x000000ff
        /*4b4c*/ 	.word	0x00000030
        /*4b50*/ 	.short	0x0100
        /*4b52*/ 	.byte	0x09
	.zero		1


	//   ....[13]....
        /*4b54*/ 	.word	0x00000430
        /*4b58*/ 	.word	0x000000ff
        /*4b5c*/ 	.word	0x000000a0
        /*4b60*/ 	.short	0x0100
        /*4b62*/ 	.byte	0x09
	.zero		1


	//   ....[14]....
        /*4b64*/ 	.word	0x00000440
        /*4b68*/ 	.word	0x000000ff
        /*4b6c*/ 	.word	0x00000038
        /*4b70*/ 	.short	0x0100
        /*4b72*/ 	.byte	0x09
	.zero		1


	//   ....[15]....
        /*4b74*/ 	.word	0x00000450
        /*4b78*/ 	.word	0x000000ff
        /*4b7c*/ 	.word	0x000000a8
        /*4b80*/ 	.short	0x0100
        /*4b82*/ 	.byte	0x09
	.zero		1


	//   ....[16]....
        /*4b84*/ 	.word	0x00000460
        /*4b88*/ 	.word	0x000000ff
        /*4b8c*/ 	.word	0x00000040
        /*4b90*/ 	.short	0x0100
        /*4b92*/ 	.byte	0x09
	.zero		1


	//   ....[17]....
        /*4b94*/ 	.word	0x00000470
        /*4b98*/ 	.word	0x000000ff
        /*4b9c*/ 	.word	0x000000b0
        /*4ba0*/ 	.short	0x0100
        /*4ba2*/ 	.byte	0x09
	.zero		1


	//   ....[18]....
        /*4ba4*/ 	.word	0x00000480
        /*4ba8*/ 	.word	0x000000ff
        /*4bac*/ 	.word	0x00000048
        /*4bb0*/ 	.short	0x0100
        /*4bb2*/ 	.byte	0x09
	.zero		1


	//   ....[19]....
        /*4bb4*/ 	.word	0x00000490
        /*4bb8*/ 	.word	0x000000ff
        /*4bbc*/ 	.word	0x000000b8
        /*4bc0*/ 	.short	0x0100
        /*4bc2*/ 	.byte	0x09
	.zero		1


	//   ....[20]....
        /*4bc4*/ 	.word	0x000004a0
        /*4bc8*/ 	.word	0x000000ff
        /*4bcc*/ 	.word	0x00000050
        /*4bd0*/ 	.short	0x0100
        /*4bd2*/ 	.byte	0x09
	.zero		1


	//   ....[21]....
        /*4bd4*/ 	.word	0x000004b0
        /*4bd8*/ 	.word	0x000000ff
        /*4bdc*/ 	.word	0x000000c0
        /*4be0*/ 	.short	0x0100
        /*4be2*/ 	.byte	0x09
	.zero		1


	//   ....[22]....
        /*4be4*/ 	.word	0x000004c0
        /*4be8*/ 	.word	0x000000ff
        /*4bec*/ 	.word	0x00000058
        /*4bf0*/ 	.short	0x0100
        /*4bf2*/ 	.byte	0x09
	.zero		1


	//   ....[23]....
        /*4bf4*/ 	.word	0x000004d0
        /*4bf8*/ 	.word	0x000000ff
        /*4bfc*/ 	.word	0x000000c8
        /*4c00*/ 	.short	0x0100
        /*4c02*/ 	.byte	0x09
	.zero		1


	//   ....[24]....
        /*4c04*/ 	.word	0x000004e0
        /*4c08*/ 	.word	0x000000ff
        /*4c0c*/ 	.word	0x00000060
        /*4c10*/ 	.short	0x0100
        /*4c12*/ 	.byte	0x09
	.zero		1


	//   ....[25]....
        /*4c14*/ 	.word	0x000004f0
        /*4c18*/ 	.word	0x000000ff
        /*4c1c*/ 	.word	0x000000d0
        /*4c20*/ 	.short	0x0100
        /*4c22*/ 	.byte	0x09
	.zero		1


	//   ....[26]....
        /*4c24*/ 	.word	0x00000500
        /*4c28*/ 	.word	0x000000ff
        /*4c2c*/ 	.word	0x00000068
        /*4c30*/ 	.short	0x0100
        /*4c32*/ 	.byte	0x09
	.zero		1


	//   ....[27]....
        /*4c34*/ 	.word	0x00000510
        /*4c38*/ 	.word	0x000000ff
        /*4c3c*/ 	.word	0x000000d8
        /*4c40*/ 	.short	0x0100
        /*4c42*/ 	.byte	0x09
	.zero		1


	//   ....[28]....
        /*4c44*/ 	.word	0x00000900
        /*4c48*/ 	.word	0x000000ff
        /*4c4c*/ 	.word	0x000000f0
        /*4c50*/ 	.short	0x0100
        /*4c52*/ 	.byte	0x06
	.zero		1


	//   ....[29]....
        /*4c54*/ 	.word	0x00000970
        /*4c58*/ 	.word	0x000000ff
        /*4c5c*/ 	.word	0x000000f8
        /*4c60*/ 	.short	0x0100
        /*4c62*/ 	.byte	0x06
	.zero		1


	//   ....[30]....
        /*4c64*/ 	.word	0x00002ea0
        /*4c68*/ 	.word	0x000000ff
        /*4c6c*/ 	.word	0x00000000
        /*4c70*/ 	.short	0x010a
        /*4c72*/ 	.byte	0x08
	.zero		1


	//   ....[31]....
        /*4c74*/ 	.word	0x00002f10
        /*4c78*/ 	.word	0x000000ff
        /*4c7c*/ 	.word	0x00000000
        /*4c80*/ 	.short	0x010a
        /*4c82*/ 	.byte	0x08
	.zero		1


	//   ....[32]....
        /*4c84*/ 	.word	0x00006da0
        /*4c88*/ 	.word	0x000000ff
        /*4c8c*/ 	.word	0x00000000
        /*4c90*/ 	.short	0x010a
        /*4c92*/ 	.byte	0x0a
	.zero		1


	//   ....[33]....
        /*4c94*/ 	.word	0x00006de0
        /*4c98*/ 	.word	0x000000ff
        /*4c9c*/ 	.word	0x00000000
        /*4ca0*/ 	.short	0x010a
        /*4ca2*/ 	.byte	0x0a
	.zero		1


	//   ....[34]....
        /*4ca4*/ 	.word	0x0000b140
        /*4ca8*/ 	.word	0x00000005
        /*4cac*/ 	.word	0x00000000
        /*4cb0*/ 	.short	0x0101
        /*4cb2*/ 	.byte	0x3f
	.zero		1


	//   ....[35]....
        /*4cb4*/ 	.word	0x0000e490
        /*4cb8*/ 	.word	0x00000000
        /*4cbc*/ 	.word	0x00000000
        /*4cc0*/ 	.short	0x0101
        /*4cc2*/ 	.byte	0x3f
	.zero		1


	//   ....[36]....
        /*4cc4*/ 	.word	0x00021770
        /*4cc8*/ 	.word	0x0000000e
        /*4ccc*/ 	.word	0x00000070
        /*4cd0*/ 	.short	0x010a
        /*4cd2*/ 	.byte	0x3f
	.zero		1


	//   ....[37]....
        /*4cd4*/ 	.word	0x00021b00
        /*4cd8*/ 	.word	0x00000002
        /*4cdc*/ 	.word	0x000000f8
        /*4ce0*/ 	.short	0x0101
        /*4ce2*/ 	.byte	0x3f
	.zero		1


	//   ....[38]....
        /*4ce4*/ 	.word	0x000222e0
        /*4ce8*/ 	.word	0x00000004
        /*4cec*/ 	.word	0x00000000
        /*4cf0*/ 	.short	0x010a
        /*4cf2*/ 	.byte	0x3f
	.zero		1


	//   ....[39]....
        /*4cf4*/ 	.word	0x00022370
        /*4cf8*/ 	.word	0x00000003
        /*4cfc*/ 	.word	0x00000000
        /*4d00*/ 	.short	0x010a
        /*4d02*/ 	.byte	0x3f
	.zero		1


	//   ....[40]....
        /*4d04*/ 	.word	0x00022400
        /*4d08*/ 	.word	0x00000003
        /*4d0c*/ 	.word	0x00000000
        /*4d10*/ 	.short	0x010a
        /*4d12*/ 	.byte	0x3f
	.zero		1


	//   ....[41]....
        /*4d14*/ 	.word	0x00022490
        /*4d18*/ 	.word	0x00000003
        /*4d1c*/ 	.word	0x00000000
        /*4d20*/ 	.short	0x010a
        /*4d22*/ 	.byte	0x3f
	.zero		1


	//   ....[42]....
        /*4d24*/ 	.word	0x00022520
        /*4d28*/ 	.word	0x00000003
        /*4d2c*/ 	.word	0x00000000
        /*4d30*/ 	.short	0x010a
        /*4d32*/ 	.byte	0x3f
	.zero		1


	//   ....[43]....
        /*4d34*/ 	.word	0x000225b0
        /*4d38*/ 	.word	0x00000003
        /*4d3c*/ 	.word	0x00000000
        /*4d40*/ 	.short	0x010a
        /*4d42*/ 	.byte	0x3f
	.zero		1


	//   ....[44]....
        /*4d44*/ 	.word	0x00022640
        /*4d48*/ 	.word	0x00000003
        /*4d4c*/ 	.word	0x00000000
        /*4d50*/ 	.short	0x010a
        /*4d52*/ 	.byte	0x3f
	.zero		1


	//   ....[45]....
        /*4d54*/ 	.word	0x000226d0
        /*4d58*/ 	.word	0x00000003
        /*4d5c*/ 	.word	0x00000000
        /*4d60*/ 	.short	0x010a
        /*4d62*/ 	.byte	0x3f
	.zero		1


	//   ....[46]....
        /*4d64*/ 	.word	0x00022760
        /*4d68*/ 	.word	0x00000003
        /*4d6c*/ 	.word	0x00000000
        /*4d70*/ 	.short	0x010a
        /*4d72*/ 	.byte	0x3f
	.zero		1


	//   ....[47]....
        /*4d74*/ 	.word	0x000227f0
        /*4d78*/ 	.word	0x00000003
        /*4d7c*/ 	.word	0x00000000
        /*4d80*/ 	.short	0x010a
        /*4d82*/ 	.byte	0x3f
	.zero		1


	//   ....[48]....
        /*4d84*/ 	.word	0x00022880
        /*4d88*/ 	.word	0x00000003
        /*4d8c*/ 	.word	0x00000000
        /*4d90*/ 	.short	0x010a
        /*4d92*/ 	.byte	0x3f
	.zero		1


	//   ....[49]....
        /*4d94*/ 	.word	0x00022910
        /*4d98*/ 	.word	0x00000003
        /*4d9c*/ 	.word	0x00000000
        /*4da0*/ 	.short	0x010a
        /*4da2*/ 	.byte	0x3f
	.zero		1


	//   ....[50]....
        /*4da4*/ 	.word	0x000229a0
        /*4da8*/ 	.word	0x00000003
        /*4dac*/ 	.word	0x00000000
        /*4db0*/ 	.short	0x010a
        /*4db2*/ 	.byte	0x3f
	.zero		1


	//   ....[51]....
        /*4db4*/ 	.word	0x00022a30
        /*4db8*/ 	.word	0x00000003
        /*4dbc*/ 	.word	0x00000000
        /*4dc0*/ 	.short	0x010a
        /*4dc2*/ 	.byte	0x3f
	.zero		1


	//   ....[52]....
        /*4dc4*/ 	.word	0x00022aa0
        /*4dc8*/ 	.word	0x00000003
        /*4dcc*/ 	.word	0x00000000
        /*4dd0*/ 	.short	0x010a
        /*4dd2*/ 	.byte	0x3f
	.zero		1


	//   ....[53]....
        /*4dd4*/ 	.word	0x00022b10
        /*4dd8*/ 	.word	0x00000000
        /*4ddc*/ 	.word	0x00000000
        /*4de0*/ 	.short	0x010a
        /*4de2*/ 	.byte	0x3f
	.zero		1


	//   ....[54]....
        /*4de4*/ 	.word	0x00022bf0
        /*4de8*/ 	.word	0x0000000e
        /*4dec*/ 	.word	0x00000070
        /*4df0*/ 	.short	0x010a
        /*4df2*/ 	.byte	0x3f
	.zero		1


	//   ....[55]....
        /*4df4*/ 	.word	0x00022cc0
        /*4df8*/ 	.word	0x00000004
        /*4dfc*/ 	.word	0x00000000
        /*4e00*/ 	.short	0x010a
        /*4e02*/ 	.byte	0x3f
	.zero		1


	//   ....[56]....
        /*4e04*/ 	.word	0x00022d10
        /*4e08*/ 	.word	0x00000003
        /*4e0c*/ 	.word	0x00000000
        /*4e10*/ 	.short	0x010a
        /*4e12*/ 	.byte	0x3f
	.zero		1


	//   ....[57]....
        /*4e14*/ 	.word	0x00022d60
        /*4e18*/ 	.word	0x00000003
        /*4e1c*/ 	.word	0x00000000
        /*4e20*/ 	.short	0x010a
        /*4e22*/ 	.byte	0x3f
	.zero		1


	//   ....[58]....
        /*4e24*/ 	.word	0x00022db0
        /*4e28*/ 	.word	0x00000003
        /*4e2c*/ 	.word	0x00000000
        /*4e30*/ 	.short	0x010a
        /*4e32*/ 	.byte	0x3f
	.zero		1


	//   ....[59]....
        /*4e34*/ 	.word	0x00022e00
        /*4e38*/ 	.word	0x00000003
        /*4e3c*/ 	.word	0x00000000
        /*4e40*/ 	.short	0x010a
        /*4e42*/ 	.byte	0x3f
	.zero		1


	//   ....[60]....
        /*4e44*/ 	.word	0x00022e50
        /*4e48*/ 	.word	0x00000003
        /*4e4c*/ 	.word	0x00000000
        /*4e50*/ 	.short	0x010a
        /*4e52*/ 	.byte	0x3f
	.zero		1


	//   ....[61]....
        /*4e54*/ 	.word	0x00022ea0
        /*4e58*/ 	.word	0x00000003
        /*4e5c*/ 	.word	0x00000000
        /*4e60*/ 	.short	0x010a
        /*4e62*/ 	.byte	0x3f
	.zero		1


	//   ....[62]....
        /*4e64*/ 	.word	0x00022ef0
        /*4e68*/ 	.word	0x00000003
        /*4e6c*/ 	.word	0x00000000
        /*4e70*/ 	.short	0x010a
        /*4e72*/ 	.byte	0x3f
	.zero		1


	//   ....[63]....
        /*4e74*/ 	.word	0x00022f40
        /*4e78*/ 	.word	0x00000003
        /*4e7c*/ 	.word	0x00000000
        /*4e80*/ 	.short	0x010a
        /*4e82*/ 	.byte	0x3f
	.zero		1


	//   ....[64]....
        /*4e84*/ 	.word	0x00022f90
        /*4e88*/ 	.word	0x00000003
        /*4e8c*/ 	.word	0x00000000
        /*4e90*/ 	.short	0x010a
        /*4e92*/ 	.byte	0x3f
	.zero		1


	//   ....[65]....
        /*4e94*/ 	.word	0x00022fe0
        /*4e98*/ 	.word	0x00000003
        /*4e9c*/ 	.word	0x00000000
        /*4ea0*/ 	.short	0x010a
        /*4ea2*/ 	.byte	0x3f
	.zero		1


	//   ....[66]....
        /*4ea4*/ 	.word	0x00023030
        /*4ea8*/ 	.word	0x00000003
        /*4eac*/ 	.word	0x00000000
        /*4eb0*/ 	.short	0x010a
        /*4eb2*/ 	.byte	0x3f
	.zero		1


	//   ....[67]....
        /*4eb4*/ 	.word	0x00023080
        /*4eb8*/ 	.word	0x00000003
        /*4ebc*/ 	.word	0x00000000
        /*4ec0*/ 	.short	0x010a
        /*4ec2*/ 	.byte	0x3f
	.zero		1


	//----- nvinfo : EIATTR_NUM_MBARRIERS
	.align		4
.L_30:
        /*4ec4*/ 	.byte	0x03, 0x38
        /*4ec6*/ 	.short	0x001e


	//----- nvinfo : EIATTR_EXIT_INSTR_OFFSETS
	.align		4
        /*4ec8*/ 	.byte	0x04, 0x1c
        /*4eca*/ 	.short	(.L_32 - .L_31)


	//   ....[0]....
.L_31:
        /*4ecc*/ 	.word	0x00000b60


	//   ....[1]....
        /*4ed0*/ 	.word	0x00001440


	//   ....[2]....
        /*4ed4*/ 	.word	0x00020e70


	//   ....[3]....
        /*4ed8*/ 	.word	0x00021400


	//   ....[4]....
        /*4edc*/ 	.word	0x00022a80


	//----- nvinfo : EIATTR_MAX_THREADS
	.align		4
.L_32:
        /*4ee0*/ 	.byte	0x04, 0x05
        /*4ee2*/ 	.short	(.L_34 - .L_33)
.L_33:
        /*4ee4*/ 	.word	0x00000180
        /*4ee8*/ 	.word	0x00000001
        /*4eec*/ 	.word	0x00000001


	//----- nvinfo : EIATTR_CRS_STACK_SIZE
	.align		4
.L_34:
        /*4ef0*/ 	.byte	0x04, 0x1e
        /*4ef2*/ 	.short	(.L_36 - .L_35)
.L_35:
        /*4ef4*/ 	.word	0x00000000


	//----- nvinfo : EIATTR_CBANK_PARAM_SIZE
	.align		4
.L_36:
        /*4ef8*/ 	.byte	0x03, 0x19
        /*4efa*/ 	.short	0x0470


	//----- nvinfo : EIATTR_PARAM_CBANK
	.align		4
        /*4efc*/ 	.byte	0x04, 0x0a
        /*4efe*/ 	.short	(.L_38 - .L_37)
	.align		4
.L_37:
        /*4f00*/ 	.word	index@(.nv.constant0._ZN7cutlass13device_kernelINS_4gemm6kernel13GemmUniversalIN4cute5tupleIJiiiiEEENS1_10collective13CollectiveMmaINS1_37MainloopSm90TmaGmmaWarpSpecializedFP8ILi14ENS5_IJNS4_1CILi2EEENSA_ILi1EEESC_EEENS1_35KernelTmaWarpSpecializedCooperativeEEENS5_IJNSA_ILi256EEENSA_ILi240EEENSA_ILi32EEEEEENS_12float_e4m3_tENS5_IJlSC_lEEESK_SL_NS4_8TiledMMAINS4_8MMA_AtomIJNS4_4SM904GMMA30MMA_64x16x32_F32E4M3E4M3_SS_TNILNSP_7ScaleInE1ELSR_1EEEEEENS4_6LayoutISD_NS5_IJSC_NSA_ILi0EEESV_EEEEENS5_IJNS4_10UnderscoreESY_SY_EEEEENS4_13SM90_TMA_LOADENS4_14ComposedLayoutINS4_7SwizzleILi1ELi4ELi3EEENS4_18smem_ptr_flag_bitsILi8EEENSU_INS5_IJNSA_ILi8EEESI_EEENS5_IJSI_SC_EEEEEEEvNS4_8identityENS4_23SM90_TMA_LOAD_MULTICASTES1B_vS1C_EENS_8epilogue10collective6detail29Sm90TmaWarpSpecializedAdapterINS1G_15DefaultEpilogueISK_SL_SL_NS1F_6thread17LinearCombinationISK_Li1EffLNS1K_9ScaleType4KindE0ELNS_15FloatRoundStyleE2ESK_EENS1_15EpilogueDefaultEEEEEvvEEEEvNT_6ParamsE)
        /*4f04*/ 	.short	0x0210
        /*4f06*/ 	.short	0x0470


	//----- nvinfo : EIATTR_SW_WAR
	.align		4
.L_38:
        /*4f08*/ 	.byte	0x04, 0x36
        /*4f0a*/ 	.short	(.L_40 - .L_39)
.L_39:
        /*4f0c*/ 	.word	0x00000008
.L_40:


//--------------------- .nv.callgraph             --------------------------
	.section	.nv.callgraph,"",@"SHT_CUDA_CALLGRAPH"
	.align	4
	.sectionentsize	8
	.align		4
        /*0000*/ 	.word	0x00000000
	.align		4
        /*0004*/ 	.word	0xffffffff
	.align		4
        /*0008*/ 	.word	0x00000000
	.align		4
        /*000c*/ 	.word	0xfffffffe
	.align		4
        /*0010*/ 	.word	0x00000000
	.align		4
        /*0014*/ 	.word	0xfffffffd
	.align		4
        /*0018*/ 	.word	0x00000000
	.align		4
        /*001c*/ 	.word	0xfffffffc


//--------------------- .nv.constant4             --------------------------
	.section	.nv.constant4,"a",@progbits
	.align	8
	.align		8
.nv.constant4:
        /*0000*/ 	.dword	_ZN40_INTERNAL_d55faa42_4_k_cu_96794fa6_133494cuda3std3__45__cpo5beginE
	.align		8
        /*0008*/ 	.dword	_ZN40_INTERNAL_d55faa42_4_k_cu_96794fa6_133494cuda3std3__45__cpo3endE
	.align		8
        /*0010*/ 	.dword	_ZN40_INTERNAL_d55faa42_4_k_cu_96794fa6_133494cuda3std3__45__cpo6cbeginE
	.align		8
        /*0018*/ 	.dword	_ZN40_INTERNAL_d55faa42_4_k_cu_96794fa6_133494cuda3std3__45__cpo4cendE
	.align		8
        /*0020*/ 	.dword	_ZN40_INTERNAL_d55faa42_4_k_cu_96794fa6_133494cuda3std3__442_GLOBAL__N__d55faa42_4_k_cu_96794fa6_133496ignoreE
	.align		8
        /*0028*/ 	.dword	_ZN40_INTERNAL_d55faa42_4_k_cu_96794fa6_133494cuda3std3__419piecewise_constructE
	.align		8
        /*0030*/ 	.dword	_ZN40_INTERNAL_d55faa42_4_k_cu_96794fa6_133494cuda3std3__48in_placeE
	.align		8
        /*0038*/ 	.dword	_ZN40_INTERNAL_d55faa42_4_k_cu_96794fa6_133494cuda3std6ranges3__45__cpo4swapE
	.align		8
        /*0040*/ 	.dword	_ZN40_INTERNAL_d55faa42_4_k_cu_96794fa6_133494cuda3std6ranges3__45__cpo9iter_moveE
	.align		8
        /*0048*/ 	.dword	_ZN40_INTERNAL_d55faa42_4_k_cu_96794fa6_133494cute7productE
	.align		8
        /*0050*/ 	.dword	_ZN40_INTERNAL_d55faa42_4_k_cu_96794fa6_133494cute1_E


//--------------------- .text._ZN7cutlass13device_kernelINS_4gemm6kernel13GemmUniversalIN4cute5tupleIJiiiiEEENS1_10collective13CollectiveMmaINS1_37MainloopSm90TmaGmmaWarpSpecializedFP8ILi14ENS5_IJNS4_1CILi2EEENSA_ILi1EEESC_EEENS1_35KernelTmaWarpSpecializedCooperativeEEENS5_IJNSA_ILi256EEENSA_ILi240EEENSA_ILi32EEEEEENS_12float_e4m3_tENS5_IJlSC_lEEESK_SL_NS4_8TiledMMAINS4_8MMA_AtomIJNS4_4SM904GMMA30MMA_64x16x32_F32E4M3E4M3_SS_TNILNSP_7ScaleInE1ELSR_1EEEEEENS4_6LayoutISD_NS5_IJSC_NSA_ILi0EEESV_EEEEENS5_IJNS4_10UnderscoreESY_SY_EEEEENS4_13SM90_TMA_LOADENS4_14ComposedLayoutINS4_7SwizzleILi1ELi4ELi3EEENS4_18smem_ptr_flag_bitsILi8EEENSU_INS5_IJNSA_ILi8EEESI_EEENS5_IJSI_SC_EEEEEEEvNS4_8identityENS4_23SM90_TMA_LOAD_MULTICASTES1B_vS1C_EENS_8epilogue10collective6detail29Sm90TmaWarpSpecializedAdapterINS1G_15DefaultEpilogueISK_SL_SL_NS1F_6thread17LinearCombinationISK_Li1EffLNS1K_9ScaleType4KindE0ELNS_15FloatRoundStyleE2ESK_EENS1_15EpilogueDefaultEEEEEvvEEEEvNT_6ParamsE --------------------------
	.section	.text._ZN7cutlass13device_kernelINS_4gemm6kernel13GemmUniversalIN4cute5tupleIJiiiiEEENS1_10collective13CollectiveMmaINS1_37MainloopSm90TmaGmmaWarpSpecializedFP8ILi14ENS5_IJNS4_1CILi2EEENSA_ILi1EEESC_EEENS1_35KernelTmaWarpSpecializedCooperativeEEENS5_IJNSA_ILi256EEENSA_ILi240EEENSA_ILi32EEEEEENS_12float_e4m3_tENS5_IJlSC_lEEESK_SL_NS4_8TiledMMAINS4_8MMA_AtomIJNS4_4SM904GMMA30MMA_64x16x32_F32E4M3E4M3_SS_TNILNSP_7ScaleInE1ELSR_1EEEEEENS4_6LayoutISD_NS5_IJSC_NSA_ILi0EEESV_EEEEENS5_IJNS4_10UnderscoreESY_SY_EEEEENS4_13SM90_TMA_LOADENS4_14ComposedLayoutINS4_7SwizzleILi1ELi4ELi3EEENS4_18smem_ptr_flag_bitsILi8EEENSU_INS5_IJNSA_ILi8EEESI_EEENS5_IJSI_SC_EEEEEEEvNS4_8identityENS4_23SM90_TMA_LOAD_MULTICASTES1B_vS1C_EENS_8epilogue10collective6detail29Sm90TmaWarpSpecializedAdapterINS1G_15DefaultEpilogueISK_SL_SL_NS1F_6thread17LinearCombinationISK_Li1EffLNS1K_9ScaleType4KindE0ELNS_15FloatRoundStyleE2ESK_EENS1_15EpilogueDefaultEEEEEvvEEEEvNT_6ParamsE,"ax",@progbits
	.align	128
.text._ZN7cutlass13device_kernelINS_4gemm6kernel13GemmUniversalIN4cute5tupleIJiiiiEEENS1_10collective13CollectiveMmaINS1_37MainloopSm90TmaGmmaWarpSpecializedFP8ILi14ENS5_IJNS4_1CILi2EEENSA_ILi1EEESC_EEENS1_35KernelTmaWarpSpecializedCooperativeEEENS5_IJNSA_ILi256EEENSA_ILi240EEENSA_ILi32EEEEEENS_12float_e4m3_tENS5_IJlSC_lEEESK_SL_NS4_8TiledMMAINS4_8MMA_AtomIJNS4_4SM904GMMA30MMA_64x16x32_F32E4M3E4M3_SS_TNILNSP_7ScaleInE1ELSR_1EEEEEENS4_6LayoutISD_NS5_IJSC_NSA_ILi0EEESV_EEEEENS5_IJNS4_10UnderscoreESY_SY_EEEEENS4_13SM90_TMA_LOADENS4_14ComposedLayoutINS4_7SwizzleILi1ELi4ELi3EEENS4_18smem_ptr_flag_bitsILi8EEENSU_INS5_IJNSA_ILi8EEESI_EEENS5_IJSI_SC_EEEEEEEvNS4_8identityENS4_23SM90_TMA_LOAD_MULTICASTES1B_vS1C_EENS_8epilogue10collective6detail29Sm90TmaWarpSpecializedAdapterINS1G_15DefaultEpilogueISK_SL_SL_NS1F_6thread17LinearCombinationISK_Li1EffLNS1K_9ScaleType4KindE0ELNS_15FloatRoundStyleE2ESK_EENS1_15EpilogueDefaultEEEEEvvEEEEvNT_6ParamsE:
        .type           _ZN7cutlass13device_kernelINS_4gemm6kernel13GemmUniversalIN4cute5tupleIJiiiiEEENS1_10collective13CollectiveMmaINS1_37MainloopSm90TmaGmmaWarpSpecializedFP8ILi14ENS5_IJNS4_1CILi2EEENSA_ILi1EEESC_EEENS1_35KernelTmaWarpSpecializedCooperativeEEENS5_IJNSA_ILi256EEENSA_ILi240EEENSA_ILi32EEEEEENS_12float_e4m3_tENS5_IJlSC_lEEESK_SL_NS4_8TiledMMAINS4_8MMA_AtomIJNS4_4SM904GMMA30MMA_64x16x32_F32E4M3E4M3_SS_TNILNSP_7ScaleInE1ELSR_1EEEEEENS4_6LayoutISD_NS5_IJSC_NSA_ILi0EEESV_EEEEENS5_IJNS4_10UnderscoreESY_SY_EEEEENS4_13SM90_TMA_LOADENS4_14ComposedLayoutINS4_7SwizzleILi1ELi4ELi3EEENS4_18smem_ptr_flag_bitsILi8EEENSU_INS5_IJNSA_ILi8EEESI_EEENS5_IJSI_SC_EEEEEEEvNS4_8identityENS4_23SM90_TMA_LOAD_MULTICASTES1B_vS1C_EENS_8epilogue10collective6detail29Sm90TmaWarpSpecializedAdapterINS1G_15DefaultEpilogueISK_SL_SL_NS1F_6thread17LinearCombinationISK_Li1EffLNS1K_9ScaleType4KindE0ELNS_15FloatRoundStyleE2ESK_EENS1_15EpilogueDefaultEEEEEvvEEEEvNT_6ParamsE,@function
        .size           _ZN7cutlass13device_kernelINS_4gemm6kernel13GemmUniversalIN4cute5tupleIJiiiiEEENS1_10collective13CollectiveMmaINS1_37MainloopSm90TmaGmmaWarpSpecializedFP8ILi14ENS5_IJNS4_1CILi2EEENSA_ILi1EEESC_EEENS1_35KernelTmaWarpSpecializedCooperativeEEENS5_IJNSA_ILi256EEENSA_ILi240EEENSA_ILi32EEEEEENS_12float_e4m3_tENS5_IJlSC_lEEESK_SL_NS4_8TiledMMAINS4_8MMA_AtomIJNS4_4SM904GMMA30MMA_64x16x32_F32E4M3E4M3_SS_TNILNSP_7ScaleInE1ELSR_1EEEEEENS4_6LayoutISD_NS5_IJSC_NSA_ILi0EEESV_EEEEENS5_IJNS4_10UnderscoreESY_SY_EEEEENS4_13SM90_TMA_LOADENS4_14ComposedLayoutINS4_7SwizzleILi1ELi4ELi3EEENS4_18smem_ptr_flag_bitsILi8EEENSU_INS5_IJNSA_ILi8EEESI_EEENS5_IJSI_SC_EEEEEEEvNS4_8identityENS4_23SM90_TMA_LOAD_MULTICASTES1B_vS1C_EENS_8epilogue10collective6detail29Sm90TmaWarpSpecializedAdapterINS1G_15DefaultEpilogueISK_SL_SL_NS1F_6thread17LinearCombinationISK_Li1EffLNS1K_9ScaleType4KindE0ELNS_15FloatRoundStyleE2ESK_EENS1_15EpilogueDefaultEEEEEvvEEEEvNT_6ParamsE,(.L_x_579 - _ZN7cutlass13device_kernelINS_4gemm6kernel13GemmUniversalIN4cute5tupleIJiiiiEEENS1_10collective13CollectiveMmaINS1_37MainloopSm90TmaGmmaWarpSpecializedFP8ILi14ENS5_IJNS4_1CILi2EEENSA_ILi1EEESC_EEENS1_35KernelTmaWarpSpecializedCooperativeEEENS5_IJNSA_ILi256EEENSA_ILi240EEENSA_ILi32EEEEEENS_12float_e4m3_tENS5_IJlSC_lEEESK_SL_NS4_8TiledMMAINS4_8MMA_AtomIJNS4_4SM904GMMA30MMA_64x16x32_F32E4M3E4M3_SS_TNILNSP_7ScaleInE1ELSR_1EEEEEENS4_6LayoutISD_NS5_IJSC_NSA_ILi0EEESV_EEEEENS5_IJNS4_10UnderscoreESY_SY_EEEEENS4_13SM90_TMA_LOADENS4_14ComposedLayoutINS4_7SwizzleILi1ELi4ELi3EEENS4_18smem_ptr_flag_bitsILi8EEENSU_INS5_IJNSA_ILi8EEESI_EEENS5_IJSI_SC_EEEEEEEvNS4_8identityENS4_23SM90_TMA_LOAD_MULTICASTES1B_vS1C_EENS_8epilogue10collective6detail29Sm90TmaWarpSpecializedAdapterINS1G_15DefaultEpilogueISK_SL_SL_NS1F_6thread17LinearCombinationISK_Li1EffLNS1K_9ScaleType4KindE0ELNS_15FloatRoundStyleE2ESK_EENS1_15EpilogueDefaultEEEEEvvEEEEvNT_6ParamsE)
        .other          _ZN7cutlass13device_kernelINS_4gemm6kernel13GemmUniversalIN4cute5tupleIJiiiiEEENS1_10collective13CollectiveMmaINS1_37MainloopSm90TmaGmmaWarpSpecializedFP8ILi14ENS5_IJNS4_1CILi2EEENSA_ILi1EEESC_EEENS1_35KernelTmaWarpSpecializedCooperativeEEENS5_IJNSA_ILi256EEENSA_ILi240EEENSA_ILi32EEEEEENS_12float_e4m3_tENS5_IJlSC_lEEESK_SL_NS4_8TiledMMAINS4_8MMA_AtomIJNS4_4SM904GMMA30MMA_64x16x32_F32E4M3E4M3_SS_TNILNSP_7ScaleInE1ELSR_1EEEEEENS4_6LayoutISD_NS5_IJSC_NSA_ILi0EEESV_EEEEENS5_IJNS4_10UnderscoreESY_SY_EEEEENS4_13SM90_TMA_LOADENS4_14ComposedLayoutINS4_7SwizzleILi1ELi4ELi3EEENS4_18smem_ptr_flag_bitsILi8EEENSU_INS5_IJNSA_ILi8EEESI_EEENS5_IJSI_SC_EEEEEEEvNS4_8identityENS4_23SM90_TMA_LOAD_MULTICASTES1B_vS1C_EENS_8epilogue10collective6detail29Sm90TmaWarpSpecializedAdapterINS1G_15DefaultEpilogueISK_SL_SL_NS1F_6thread17LinearCombinationISK_Li1EffLNS1K_9ScaleType4KindE0ELNS_15FloatRoundStyleE2ESK_EENS1_15EpilogueDefaultEEEEEvvEEEEvNT_6ParamsE,@"STO_CUDA_ENTRY STV_DEFAULT"
_ZN7cutlass13device_kernelINS_4gemm6kernel13GemmUniversalIN4cute5tupleIJiiiiEEENS1_10collective13CollectiveMmaINS1_37MainloopSm90TmaGmmaWarpSpecializedFP8ILi14ENS5_IJNS4_1CILi2EEENSA_ILi1EEESC_EEENS1_35KernelTmaWarpSpecializedCooperativeEEENS5_IJNSA_ILi256EEENSA_ILi240EEENSA_ILi32EEEEEENS_12float_e4m3_tENS5_IJlSC_lEEESK_SL_NS4_8TiledMMAINS4_8MMA_AtomIJNS4_4SM904GMMA30MMA_64x16x32_F32E4M3E4M3_SS_TNILNSP_7ScaleInE1ELSR_1EEEEEENS4_6LayoutISD_NS5_IJSC_NSA_ILi0EEESV_EEEEENS5_IJNS4_10UnderscoreESY_SY_EEEEENS4_13SM90_TMA_LOADENS4_14ComposedLayoutINS4_7SwizzleILi1ELi4ELi3EEENS4_18smem_ptr_flag_bitsILi8EEENSU_INS5_IJNSA_ILi8EEESI_EEENS5_IJSI_SC_EEEEEEEvNS4_8identityENS4_23SM90_TMA_LOAD_MULTICASTES1B_vS1C_EENS_8epilogue10collective6detail29Sm90TmaWarpSpecializedAdapterINS1G_15DefaultEpilogueISK_SL_SL_NS1F_6thread17LinearCombinationISK_Li1EffLNS1K_9ScaleType4KindE0ELNS_15FloatRoundStyleE2ESK_EENS1_15EpilogueDefaultEEEEEvvEEEEvNT_6ParamsE:
[----:B------:R-:W0:Y:S02]  /*0000*/  LDC R1, c[0x0][0x28] ;  /* 0x00000a00ff017b82 */ /* 0x000e240000000800 */
[----:B0-----:R-:W-:Y:S01]  /*0010*/  VIADD R1, R1, 0xfffffb50 ;  /* 0xfffffb5001017836 */ /* 0x001fe20000000000 */
[----:B------:R-:W0:Y:S01]  /*0020*/  S2R R4, SR_TID.X ;  /* 0x0000000000047919 */ /* 0x000e220000002100 */
[----:B------:R-:W-:Y:S01]  /*0030*/  ELECT P0, URZ, PT ;  /* 0x00000000003f782f */ /* 0x000fe20003800000 */
[----:B------:R-:W-:Y:S01]  /*0040*/  BSSY B0, `(.L_x_0) ;  /* 0x0000015000007945 */ /* 0x000fe20003800000 */
[--C-:B0-----:R-:W-:Y:S02]  /*0050*/  SHF.R.U32.HI R0, RZ, 0x5, R4.reuse ;  /* 0x00000005ff007819 */ /* 0x101fe40000011604 */
[----:B------:R-:W-:-:S03]  /*0060*/  SHF.R.U32.HI R2, RZ, 0x7, R4 ;  /* 0x00000007ff027819 */ /* 0x000fc60000011604 */
[----:B------:R-:W0:Y:S04]  /*0070*/  SHFL.IDX PT, R3, R0, RZ, 0x1f ;  /* 0x00001fff00037589 */ /* 0x000e2800000e0000 */
[----:B------:R-:W1:Y:S01]  /*0080*/  SHFL.IDX PT, R2, R2, RZ, 0x1f ;  /* 0x00001fff02027589 */ /* 0x000e6200000e0000 */
[----:B0-----:R-:W-:Y:S02]  /*0090*/  R2UR UR4, R3 ;  /* 0x00000000030472ca */ /* 0x001fe400000e0000 */
[----:B-1----:R-:W-:-:S11]  /*00a0*/  R2UR UR6, R2 ;  /* 0x00000000020672ca */ /* 0x002fd600000e0000 */
[----:B------:R-:W-:Y:S02]  /*00b0*/  USHF.R.S32.HI UR5, URZ, 0x1f, UR4 ;  /* 0x0000001f3f057899 */ /* 0x000fe40008011404 */
[----:B------:R-:W-:Y:S02]  /*00c0*/  ISETP.NE.OR P0, PT, RZ, UR4, !P0 ;  /* 0x00000004ff007c0c */ /* 0x000fe4000c705670 */
[----:B------:R-:W-:-:S04]  /*00d0*/  ULEA.HI UR5, UR5, UR4, URZ, 0x2 ;  /* 0x0000000405057291 */ /* 0x000fc8000f8f103f */
[----:B------:R-:W-:-:S04]  /*00e0*/  ULOP3.LUT UR5, UR5, 0xfffffffc, URZ, 0xc0, !UPT ;  /* 0xfffffffc05057892 */ /* 0x000fc8000f8ec03f */
[----:B------:R-:W-:-:S03]  /*00f0*/  UIADD3 UR8, UR4, -UR5, URZ ;  /* 0x8000000504087290 */ /* 0x000fc6000fffe03f */
[----:B------:R-:W-:Y:S09]  /*0100*/  @P0 BRA `(.L_x_1) ;  /* 0x0000000000200947 */ /* 0x000ff20003800000 */
[----:B------:R-:W-:Y:S02]  /*0110*/  ULDC.64 UR4, c[0x0][0x198] ;  /* 0x0000660000047ab9 */ /* 0x000fe40000000a00 */
[----:B------:R-:W-:Y:S02]  /*0120*/  UIADD3 UR10, UP0, UR4, 0xf0, URZ ;  /* 0x000000f0040a7890 */ /* 0x000fe4000ff1e03f */
[----:B------:R-:W-:Y:S02]  /*0130*/  UIADD3 UR4, UP1, UR4, 0x1f0, URZ ;  /* 0x000001f004047890 */ /* 0x000fe4000ff3e03f */
[----:B------:R-:W-:Y:S02]  /*0140*/  UIADD3.X UR11, URZ, UR5, URZ, UP0, !UPT ;  /* 0x000000053f0b7290 */ /* 0x000fe400087fe43f */
[----:B------:R-:W-:-:S07]  /*0150*/  UIADD3.X UR5, URZ, UR5, URZ, UP1, !UPT ;  /* 0x000000053f057290 */ /* 0x000fce0008ffe43f */
[----:B------:R0:W-:Y:S02]  /*0160*/  UTMACCTL.PF [UR10] ;  /* 0x000000000a0079b9 */ /* 0x0001e40008040000 */
[----:B------:R0:W-:Y:S02]  /*0170*/  UTMACCTL.PF [UR4] ;  /* 0x00000000040079b9 */ /* 0x0001e40008040000 */
[----:B0-----:R-:W-:Y:S01]  /*0180*/  NOP ;  /* 0x0000000000007918 */ /* 0x001fe20000000000 */
.L_x_1:
[----:B------:R-:W-:Y:S05]  /*0190*/  BSYNC B0 ;  /* 0x0000000000007941 */ /* 0x000fea0003800000 */
.L_x_0:
[----:B------:R-:W-:Y:S01]  /*01a0*/  UISETP.NE.AND UP0, UPT, UR8, 0x3, UPT ;  /* 0x000000030800788c */ /* 0x000fe2000bf05270 */
[----:B------:R-:W0:Y:S01]  /*01b0*/  SHFL.IDX PT, R3, R0, RZ, 0x1f ;  /* 0x00001fff00037589 */ /* 0x000e2200000e0000 */
[----:B------:R-:W-:Y:S02]  /*01c0*/  UIADD3 UR10, UR6, -0x1, URZ ;  /* 0xffffffff060a7890 */ /* 0x000fe4000fffe03f */
[----:B------:R-:W-:Y:S01]  /*01d0*/  ISETP.NE.AND P1, PT, RZ, UR6, PT ;  /* 0x00000006ff007c0c */ /* 0x000fe2000bf25270 */
[----:B------:R-:W-:Y:S02]  /*01e0*/  UISETP.EQ.OR UP0, UPT, UR8, URZ, !UP0 ;  /* 0x0000003f0800728c */ /* 0x000fe4000c702670 */
[----:B------:R-:W-:Y:S02]  /*01f0*/  UISETP.GE.U32.AND UP1, UPT, UR10, 0x2, UPT ;  /* 0x000000020a00788c */ /* 0x000fe4000bf26070 */
[----:B------:R-:W-:-:S04]  /*0200*/  UISETP.EQ.AND UP0, UPT, UR6, URZ, UP0 ;  /* 0x0000003f0600728c */ /* 0x000fc80008702270 */
[----:B------:R-:W-:-:S04]  /*0210*/  USEL UR4, URZ, 0x1, !UP0 ;  /* 0x000000013f047887 */ /* 0x000fc8000c000000 */
[----:B------:R-:W-:-:S06]  /*0220*/  USEL UR4, UR4, 0x2, UP1 ;  /* 0x0000000204047887 */ /* 0x000fcc0008800000 */
[----:B------:R-:W-:Y:S01]  /*0230*/  IMAD.U32 R2, RZ, RZ, UR4 ;  /* 0x00000004ff027e24 */ /* 0x000fe2000f8e00ff */
[----:B0-----:R-:W-:-:S04]  /*0240*/  ISETP.NE.AND P0, PT, R3, RZ, PT ;  /* 0x000000ff0300720c */ /* 0x001fc80003f05270 */
[----:B------:R0:W-:Y:S09]  /*0250*/  STL [R1+0x3f0], R2 ;  /* 0x0003f00201007387 */ /* 0x0001f20000100800 */
[----:B0-----:R-:W-:Y:S05]  /*0260*/  @P0 BRA `(.L_x_2) ;  /* 0x0000000000b40947 */ /* 0x001fea0003800000 */
[----:B------:R-:W-:Y:S01]  /*0270*/  ELECT P0, URZ, PT ;  /* 0x00000000003f782f */ /* 0x000fe20003800000 */
[----:B------:R-:W-:-:S12]  /*0280*/  BSSY B0, `(.L_x_2) ;  /* 0x000002b000007945 */ /* 0x000fd80003800000 */
[----:B------:R-:W-:Y:S05]  /*0290*/  @!P0 BRA `(.L_x_3) ;  /* 0x0000000000a48947 */ /* 0x000fea0003800000 */
[----:B------:R-:W0:Y:S01]  /*02a0*/  S2UR UR9, SR_CgaCtaId ;  /* 0x00000000000979c3 */ /* 0x000e220000008800 */
[----:B------:R-:W-:Y:S01]  /*02b0*/  UMOV UR4, 0x400 ;  /* 0x0000040000047882 */ /* 0x000fe20000000000 */
[----:B------:R-:W-:Y:S01]  /*02c0*/  UMOV UR5, 0x1 ;  /* 0x0000000100057882 */ /* 0x000fe20000000000 */
[----:B------:R-:W-:Y:S02]  /*02d0*/  UMOV UR6, 0x4 ;  /* 0x0000000400067882 */ /* 0x000fe40000000000 */
[----:B------:R-:W-:-:S04]  /*02e0*/  UIADD3 UR6, -UR6, 0x100000, URZ ;  /* 0x0010000006067890 */ /* 0x000fc8000fffe13f */
[----:B------:R-:W-:Y:S02]  /*02f0*/  USHF.L.U32 UR7, UR6, 0xb, URZ ;  /* 0x0000000b06077899 */ /* 0x000fe4000800063f */
[----:B------:R-:W-:Y:S02]  /*0300*/  USHF.L.U32 UR6, UR6, 0x1, URZ ;  /* 0x0000000106067899 */ /* 0x000fe4000800063f */
[----:B0-----:R-:W-:Y:S02]  /*0310*/  ULEA UR9, UR9, UR4, 0x18 ;  /* 0x0000000409097291 */ /* 0x001fe4000f8ec03f */
[----:B------:R-:W-:-:S04]  /*0320*/  UIADD3 UR4, -UR5, 0x100000, URZ ;  /* 0x0010000005047890 */ /* 0x000fc8000fffe13f */
[----:B------:R-:W-:Y:S02]  /*0330*/  USHF.L.U32 UR5, UR4, 0xb, URZ ;  /* 0x0000000b04057899 */ /* 0x000fe4000800063f */
[----:B------:R-:W-:Y:S01]  /*0340*/  USHF.L.U32 UR4, UR4, 0x1, URZ ;  /* 0x0000000104047899 */ /* 0x000fe2000800063f */
[----:B------:R-:W0:Y:S11]  /*0350*/  FENCE.VIEW.ASYNC.S ;  /* 0x00000000000073c6 */ /* 0x000e360000000000 */
[----:B0-----:R0:W1:Y:S01]  /*0360*/  SYNCS.EXCH.64 URZ, [UR9], UR4 ;  /* 0x00000004093f75b2 */ /* 0x0010620008000100 */
[----:B------:R0:W2:Y:S01]  /*0370*/  SYNCS.EXCH.64 URZ, [UR9+0x70], UR6 ;  /* 0x00007006093f75b2 */ /* 0x0000a20008000100 */
[----:B------:R0:W3:Y:S01]  /*0380*/  SYNCS.EXCH.64 URZ, [UR9+0x8], UR4 ;  /* 0x00000804093f75b2 */ /* 0x0000e20008000100 */
[----:B------:R0:W4:Y:S01]  /*0390*/  SYNCS.EXCH.64 URZ, [UR9+0x78], UR6 ;  /* 0x00007806093f75b2 */ /* 0x0001220008000100 */
[----:B------:R0:W0:Y:S01]  /*03a0*/  SYNCS.EXCH.64 URZ, [UR9+0x10], UR4 ;  /* 0x00001004093f75b2 */ /* 0x0000220008000100 */
        /* <DEDUP_REMOVED lines=23> */
[----:B-1234-:R-:W-:Y:S01]  /*0520*/  NOP ;  /* 0x0000000000007918 */ /* 0x01efe20000000000 */
.L_x_3:
[----:B0-----:R-:W-:Y:S05]  /*0530*/  BSYNC B0 ;  /* 0x0000000000007941 */ /* 0x001fea0003800000 */
.L_x_2:
[----:B------:R-:W-:Y:S01]  /*0540*/  SHF.R.S32.HI R2, RZ, 0x1f, R4 ;  /* 0x0000001fff027819 */ /* 0x000fe20000011404 */
[----:B------:R-:W0:Y:S01]  /*0550*/  SHFL.IDX PT, R0, R0, RZ, 0x1f ;  /* 0x00001fff00007589 */ /* 0x000e2200000e0000 */
[----:B------:R-:W1:Y:S01]  /*0560*/  S2UR UR9, SR_CTAID.X ;  /* 0x00000000000979c3 */ /* 0x000e620000002500 */
[----:B------:R-:W-:Y:S02]  /*0570*/  ELECT P0, URZ, PT ;  /* 0x00000000003f782f */ /* 0x000fe40003800000 */
[----:B------:R-:W-:Y:S01]  /*0580*/  LEA.HI R2, R2, R4, RZ, 0x7 ;  /* 0x0000000402027211 */ /* 0x000fe200078f38ff */
[----:B------:R-:W-:Y:S01]  /*0590*/  ULDC UR4, c[0x0][0x150] ;  /* 0x0000540000047ab9 */ /* 0x000fe20000000800 */
[----:B------:R-:W-:Y:S01]  /*05a0*/  SHF.R.S32.HI R6, RZ, 0x1f, R3 ;  /* 0x0000001fff067819 */ /* 0x000fe20000011403 */
[----:B------:R-:W-:Y:S01]  /*05b0*/  NOP ;  /* 0x0000000000007918 */ /* 0x000fe20000000000 */
[----:B------:R-:W-:Y:S01]  /*05c0*/  LOP3.LUT R2, R2, 0xffffff80, RZ, 0xc0, !PT ;  /* 0xffffff8002027812 */ /* 0x000fe200078ec0ff */
[----:B------:R-:W-:Y:S01]  /*05d0*/  NOP ;  /* 0x0000000000007918 */ /* 0x000fe20000000000 */
[----:B------:R-:W-:Y:S01]  /*05e0*/  LEA.HI R6, R6, R3, RZ, 0x2 ;  /* 0x0000000306067211 */ /* 0x000fe200078f10ff */
[----:B------:R-:W2:Y:S02]  /*05f0*/  LDC R8, c[0x0][0x144] ;  /* 0x00005100ff087b82 */ /* 0x000ea40000000800 */
[----:B------:R-:W-:Y:S01]  /*0600*/  IMAD.IADD R4, R4, 0x1, -R2 ;  /* 0x0000000104047824 */ /* 0x000fe200078e0a02 */
[----:B------:R-:W-:Y:S01]  /*0610*/  LOP3.LUT R6, R6, 0x3ffffffc, RZ, 0xc0, !PT ;  /* 0x3ffffffc06067812 */ /* 0x000fe200078ec0ff */
[----:B------:R-:W3:Y:S03]  /*0620*/  S2R R2, SR_CTAID.Y ;  /* 0x0000000000027919 */ /* 0x000ee60000002600 */
[----:B------:R-:W-:Y:S01]  /*0630*/  SHF.R.S32.HI R5, RZ, 0x1f, R4 ;  /* 0x0000001fff057819 */ /* 0x000fe20000011404 */
[----:B------:R-:W-:Y:S01]  /*0640*/  IMAD.IADD R6, R3, 0x1, -R6 ;  /* 0x0000000103067824 */ /* 0x000fe200078e0a06 */
[----:B------:R-:W4:Y:S02]  /*0650*/  LDC R11, c[0x0][0x148] ;  /* 0x00005200ff0b7b82 */ /* 0x000f240000000800 */
[----:B------:R-:W-:-:S02]  /*0660*/  LEA.HI R5, R5, R4, RZ, 0x3 ;  /* 0x0000000405057211 */ /* 0x000fc400078f18ff */
[----:B0-----:R-:W-:Y:S02]  /*0670*/  ISETP.NE.OR P0, PT, R0, RZ, !P0 ;  /* 0x000000ff0000720c */ /* 0x001fe40004705670 */
[--C-:B------:R-:W-:Y:S02]  /*0680*/  SHF.R.S32.HI R0, RZ, 0x3, R5.reuse ;  /* 0x00000003ff007819 */ /* 0x100fe40000011405 */
[----:B------:R-:W-:Y:S02]  /*0690*/  SHF.R.S32.HI R5, RZ, 0x1f, R5 ;  /* 0x0000001fff057819 */ /* 0x000fe40000011405 */
[----:B-1----:R-:W-:Y:S02]  /*06a0*/  I2FP.F32.U32 R7, UR9 ;  /* 0x0000000900077c45 */ /* 0x002fe40008201000 */
[----:B------:R-:W-:-:S03]  /*06b0*/  LEA.HI R5, R5, R0, RZ, 0x2 ;  /* 0x0000000005057211 */ /* 0x000fc600078f10ff */
[----:B------:R-:W-:Y:S01]  /*06c0*/  FMUL R7, R7, UR4 ;  /* 0x0000000407077c20 */ /* 0x000fe20008400000 */
[----:B------:R-:W-:Y:S01]  /*06d0*/  LOP3.LUT R5, R5, 0xfffffffc, RZ, 0xc0, !PT ;  /* 0xfffffffc05057812 */ /* 0x000fe200078ec0ff */
[----:B------:R-:W-:Y:S01]  /*06e0*/  VOTEU.ALL UP0, P0 ;  /* 0x00000000003f7886 */ /* 0x000fe20000000000 */
[----:B------:R-:W-:Y:S01]  /*06f0*/  ULDC UR4, c[0x0][0x154] ;  /* 0x0000550000047ab9 */ /* 0x000fe20000000800 */
[----:B------:R-:W-:Y:S02]  /*0700*/  VOTEU.ALL UP1, P0 ;  /* 0x00000000003f7886 */ /* 0x000fe40000020000 */
[----:B------:R-:W0:Y:S01]  /*0710*/  F2I.U32.TRUNC.NTZ R7, R7 ;  /* 0x0000000700077305 */ /* 0x000e22000020f000 */
[----:B------:R-:W-:Y:S01]  /*0720*/  IMAD.IADD R5, R0, 0x1, -R5 ;  /* 0x0000000100057824 */ /* 0x000fe200078e0a05 */
[----:B------:R-:W1:Y:S01]  /*0730*/  @!UP0 S2UR UR7, SR_CgaCtaId ;  /* 0x00000000000789c3 */ /* 0x000e620000008800 */
[----:B------:R-:W-:Y:S02]  /*0740*/  @!UP0 UMOV UR6, 0x400 ;  /* 0x0000040000068882 */ /* 0x000fe40000000000 */
[----:B------:R-:W-:Y:S01]  /*0750*/  IMAD R5, R6, 0x4, R5 ;  /* 0x0000000406057824 */ /* 0x000fe200078e0205 */
[----:B---3--:R-:W-:-:S04]  /*0760*/  I2FP.F32.U32 R9, R2 ;  /* 0x0000000200097245 */ /* 0x008fc80000201000 */
[----:B------:R-:W-:Y:S01]  /*0770*/  LEA.HI R0, R5, R5, RZ, 0x1 ;  /* 0x0000000505007211 */ /* 0x000fe200078f08ff */
[----:B------:R-:W-:Y:S01]  /*0780*/  FMUL R9, R9, UR4 ;  /* 0x0000000409097c20 */ /* 0x000fe20008400000 */
[----:B------:R-:W-:Y:S02]  /*0790*/  UMOV UR4, 0x20 ;  /* 0x0000002000047882 */ /* 0x000fe40000000000 */
[----:B------:R-:W-:Y:S01]  /*07a0*/  LOP3.LUT R6, R0, 0xfffffffe, RZ, 0xc0, !PT ;  /* 0xfffffffe00067812 */ /* 0x000fe200078ec0ff */
[----:B0-----:R-:W-:Y:S01]  /*07b0*/  IMAD.MOV R13, RZ, RZ, -R7 ;  /* 0x000000ffff0d7224 */ /* 0x001fe200078e0a07 */
[----:B------:R-:W-:-:S04]  /*07c0*/  @!UP0 UIADD3 UR4, -UR4, 0x100000, URZ ;  /* 0x0010000004048890 */ /* 0x000fc8000fffe13f */
[----:B------:R-:W-:Y:S02]  /*07d0*/  @!UP0 USHF.L.U32 UR5, UR4, 0xb, URZ ;  /* 0x0000000b04058899 */ /* 0x000fe4000800063f */
[----:B------:R-:W-:Y:S01]  /*07e0*/  @!UP0 USHF.L.U32 UR4, UR4, 0x1, URZ ;  /* 0x0000000104048899 */ /* 0x000fe2000800063f */
[----:B------:R-:W0:Y:S01]  /*07f0*/  F2I.U32.TRUNC.NTZ R9, R9 ;  /* 0x0000000900097305 */ /* 0x000e22000020f000 */
[----:B--2---:R-:W-:Y:S02]  /*0800*/  IMAD R0, R8, R13, UR9 ;  /* 0x0000000908007e24 */ /* 0x004fe4000f8e020d */
[C---:B------:R-:W-:Y:S02]  /*0810*/  IMAD.IADD R7, R5.reuse, 0x1, -R6 ;  /* 0x0000000105077824 */ /* 0x040fe400078e0a06 */
[----:B------:R-:W-:-:S03]  /*0820*/  IMAD.SHL.U32 R6, R5, 0x4, RZ ;  /* 0x0000000405067824 */ /* 0x000fc600078e00ff */
[----:B------:R-:W-:Y:S01]  /*0830*/  ISETP.NE.AND P2, PT, R7, R0, PT ;  /* 0x000000000700720c */ /* 0x000fe20003f45270 */
[----:B-1----:R-:W-:Y:S01]  /*0840*/  @!UP0 ULEA UR6, UR7, UR6, 0x18 ;  /* 0x0000000607068291 */ /* 0x002fe2000f8ec03f */
[----:B------:R-:W-:Y:S01]  /*0850*/  LOP3.LUT R10, R5, 0xc, R6, 0x78, !PT ;  /* 0x0000000c050a7812 */ /* 0x000fe200078e7806 */
[----:B------:R-:W1:Y:S01]  /*0860*/  LDC R7, c[0x0][0x140] ;  /* 0x00005000ff077b82 */ /* 0x000e620000000800 */
[----:B------:R-:W-:Y:S01]  /*0870*/  VOTEU.ALL UP0, P0 ;  /* 0x00000000003f7886 */ /* 0x000fe20000000000 */
[----:B------:R-:W-:Y:S01]  /*0880*/  LOP3.LUT P0, RZ, R4, 0x7, RZ, 0xc0, !PT ;  /* 0x0000000704ff7812 */ /* 0x000fe2000780c0ff */
[----:B0-----:R-:W-:Y:S01]  /*0890*/  IMAD.MOV R12, RZ, RZ, -R9 ;  /* 0x000000ffff0c7224 */ /* 0x001fe200078e0a09 */
[----:B------:R0:W-:Y:S01]  /*08a0*/  STL [R1+0x3ec], R10 ;  /* 0x0003ec0a01007387 */ /* 0x0001e20000100800 */
[----:B------:R-:W-:Y:S01]  /*08b0*/  IMAD.MOV.U32 R4, RZ, RZ, 0x1 ;  /* 0x00000001ff047424 */ /* 0x000fe200078e00ff */
[----:B------:R-:W-:Y:S01]  /*08c0*/  ISETP.LT.U32.AND P0, PT, R10, 0x2, !P0 ;  /* 0x000000020a00780c */ /* 0x000fe20004701070 */
[----:B----4-:R-:W-:-:S03]  /*08d0*/  IMAD R6, R11, R12, R2 ;  /* 0x0000000c0b067224 */ /* 0x010fc600078e0202 */
[----:B------:R-:W-:Y:S01]  /*08e0*/  @P2 LEA.HI R5, R10, R10, RZ, 0x1 ;  /* 0x0000000a0a052211 */ /* 0x000fe200078f08ff */
[----:B------:R-:W2:Y:S02]  /*08f0*/  FENCE.VIEW.ASYNC.S ;  /* 0x00000000000073c6 */ /* 0x000ea40000000000 */
[----:B--2---:R0:W2:Y:S01]  /*0900*/  @!UP0 SYNCS.EXCH.64 URZ, [UR6+0xf0], UR4 ;  /* 0x0000f004063f85b2 */ /* 0x0040a20008000100 */
[----:B------:R-:W-:-:S04]  /*0910*/  @P2 SHF.R.S32.HI R5, RZ, 0x1, R5 ;  /* 0x00000001ff052819 */ /* 0x000fc80000011405 */
[----:B------:R-:W-:Y:S02]  /*0920*/  @P2 ISETP.NE.AND P3, PT, R5, R6, PT ;  /* 0x000000060500220c */ /* 0x000fe40003f65270 */
[----:B------:R-:W-:Y:S02]  /*0930*/  SEL R5, RZ, 0x1, !P0 ;  /* 0x00000001ff057807 */ /* 0x000fe40004000000 */
[----:B------:R-:W-:Y:S02]  /*0940*/  @P2 SEL R4, RZ, 0x1, P3 ;  /* 0x00000001ff042807 */ /* 0x000fe40001800000 */
[----:B-1----:R-:W-:Y:S02]  /*0950*/  ISETP.EQ.U32.AND P5, PT, R7, 0x1, PT ;  /* 0x000000010700780c */ /* 0x002fe40003fa2070 */
[----:B------:R-:W-:Y:S01]  /*0960*/  LOP3.LUT R4, R4, R5, RZ, 0xc0, !PT ;  /* 0x0000000504047212 */ /* 0x000fe200078ec0ff */
[----:B------:R0:W1:Y:S01]  /*0970*/  @!UP1 SYNCS.EXCH.64 URZ, [UR6+0xf8], UR4 ;  /* 0x0000f804063f95b2 */ /* 0x0000620008000100 */
[----:B------:R-:W-:-:S03]  /*0980*/  NOP ;  /* 0x0000000000007918 */ /* 0x000fc60000000000 */
[----:B------:R0:W-:Y:S06]  /*0990*/  STL [R1+0x3e8], R4 ;  /* 0x0003e80401007387 */ /* 0x0001ec0000100800 */
[----:B--2---:R-:W-:Y:S05]  /*09a0*/  @!P5 BRA `(.L_x_4) ;  /* 0x000000000008d947 */ /* 0x004fea0003800000 */
[----:B-1----:R-:W-:Y:S01]  /*09b0*/  UCGABAR_ARV ;  /* 0x00000000000079c7 */ /* 0x002fe20008000000 */
[----:B------:R-:W-:Y:S05]  /*09c0*/  BRA `(.L_x_5) ;  /* 0x0000000000047947 */ /* 0x000fea0003800000 */
.L_x_4:
[----:B-1----:R-:W-:Y:S01]  /*09d0*/  NOP ;  /* 0x0000000000007918 */ /* 0x002fe20000000000 */
.L_x_5:
[----:B------:R-:W1:Y:S01]  /*09e0*/  LDC R3, c[0x0][0x65c] ;  /* 0x00019700ff037b82 */ /* 0x000e620000000800 */
[----:B0-----:R-:W-:Y:S02]  /*09f0*/  IMAD.U32 R4, RZ, RZ, UR9 ;  /* 0x00000009ff047e24 */ /* 0x001fe4000f8e00ff */
[----:B------:R-:W-:Y:S01]  /*0a00*/  IMAD.MOV.U32 R5, RZ, RZ, RZ ;  /* 0x000000ffff057224 */ /* 0x000fe200078e00ff */
[----:B-1----:R-:W-:-:S13]  /*0a10*/  ISETP.NE.AND P4, PT, R3, 0x1, PT ;  /* 0x000000010300780c */ /* 0x002fda0003f85270 */
[----:B------:R-:W0:Y:S01]  /*0a20*/  @P4 LDC R7, c[0x0][0x10] ;  /* 0x00000400ff074b82 */ /* 0x000e220000000800 */
[----:B------:R-:W-:Y:S02]  /*0a30*/  @P4 IMAD.MOV.U32 R3, RZ, RZ, RZ ;  /* 0x000000ffff034224 */ /* 0x000fe400078e00ff */
[----:B------:R-:W-:-:S05]  /*0a40*/  @P4 IMAD.MOV.U32 R13, RZ, RZ, RZ ;  /* 0x000000ffff0d4224 */ /* 0x000fca00078e00ff */
[----:B------:R-:W1:Y:S01]  /*0a50*/  @!P4 LDC R9, c[0x0][0xc] ;  /* 0x00000300ff09cb82 */ /* 0x000e620000000800 */
[----:B0-----:R-:W-:-:S04]  /*0a60*/  @P4 IMAD.WIDE.U32 R6, R7, UR9, R2 ;  /* 0x0000000907064c25 */ /* 0x001fc8000f8e0002 */
[----:B------:R-:W-:Y:S02]  /*0a70*/  @P4 IMAD.MOV.U32 R10, RZ, RZ, R6 ;  /* 0x000000ffff0a4224 */ /* 0x000fe400078e0006 */
[----:B------:R-:W-:Y:S02]  /*0a80*/  @P4 IMAD.IADD R15, R7, 0x1, R13 ;  /* 0x00000001070f4824 */ /* 0x000fe400078e020d */
[----:B-1----:R-:W-:-:S04]  /*0a90*/  @!P4 IMAD.WIDE.U32 R4, R2, R9, R4 ;  /* 0x000000090204c225 */ /* 0x002fc800078e0004 */
[----:B------:R-:W-:Y:S02]  /*0aa0*/  @!P4 IMAD.MOV.U32 R10, RZ, RZ, R4 ;  /* 0x000000ffff0ac224 */ /* 0x000fe400078e0004 */
[----:B------:R-:W-:-:S03]  /*0ab0*/  @!P4 IMAD.MOV.U32 R15, RZ, RZ, R5 ;  /* 0x000000ffff0fc224 */ /* 0x000fc600078e0005 */
[----:B------:R0:W-:Y:S04]  /*0ac0*/  STL [R1+0x3f8], R10 ;  /* 0x0003f80a01007387 */ /* 0x0001e80000100800 */
[----:B------:R0:W-:Y:S01]  /*0ad0*/  STL [R1+0x3f4], R15 ;  /* 0x0003f40f01007387 */ /* 0x0001e20000100800 */
[----:B------:R-:W-:Y:S05]  /*0ae0*/  @!P5 BRA `(.L_x_6) ;  /* 0x00000000000cd947 */ /* 0x000fea0003800000 */
[----:B------:R-:W-:Y:S01]  /*0af0*/  UCGABAR_WAIT ;  /* 0x0000000000007dc7 */ /* 0x000fe20008000000 */
[----:B------:R-:W-:Y:S01]  /*0b00*/  CCTL.IVALL ;  /* 0x00000000ff00798f */ /* 0x000fe20002000000 */
[----:B------:R-:W-:Y:S05]  /*0b10*/  BRA `(.L_x_7) ;  /* 0x0000000000047947 */ /* 0x000fea0003800000 */
.L_x_6:
[----:B------:R-:W-:Y:S06]  /*0b20*/  BAR.SYNC.DEFER_BLOCKING 0x0 ;  /* 0x0000000000007b1d */ /* 0x000fec0000010000 */
.L_x_7:
[----:B------:R-:W-:Y:S05]  /*0b30*/  @!P1 BRA `(.L_x_8) ;  /* 0x0000020000d09947 */ /* 0x000fea0003800000 */
[----:B------:R-:W-:-:S06]  /*0b40*/  UISETP.GT.U32.AND UP0, UPT, UR10, 0x1, UPT ;  /* 0x000000010a00788c */ /* 0x000fcc000bf04070 */
[----:B------:R-:W-:-:S13]  /*0b50*/  PLOP3.LUT P0, PT, PT, PT, UP0, 0x80, 0x0 ;  /* 0x000000000000781c */ /* 0x000fda0003f0f008 */
[----:B------:R-:W-:Y:S05]  /*0b60*/  @P0 EXIT ;  /* 0x000000000000094d */ /* 0x000fea0003800000 */
[----:B------:R-:W-:Y:S01]  /*0b70*/  IMAD.MOV.U32 R5, RZ, RZ, -0x1 ;  /* 0xffffffffff057424 */ /* 0x000fe200078e00ff */
[----:B------:R-:W-:Y:S01]  /*0b80*/  ULDC.64 UR4, c[0x0][0x650] ;  /* 0x0001940000047ab9 */ /* 0x000fe20000000a00 */
[----:B------:R-:W-:Y:S01]  /*0b90*/  IMAD.MOV.U32 R6, RZ, RZ, -0x1 ;  /* 0xffffffffff067424 */ /* 0x000fe200078e00ff */
[----:B------:R-:W-:Y:S01]  /*0ba0*/  ISETP.GE.U32.AND P0, PT, R10, UR4, PT ;  /* 0x000000040a007c0c */ /* 0x000fe2000bf06070 */
[----:B------:R-:W-:Y:S01]  /*0bb0*/  UMOV UR4, 0xffffffff ;  /* 0xffffffff00047882 */ /* 0x000fe20000000000 */
[----:B------:R1:W-:Y:S01]  /*0bc0*/  STL [R1+0x40c], R5 ;  /* 0x00040c0501007387 */ /* 0x0003e20000100800 */
[----:B------:R-:W-:Y:S02]  /*0bd0*/  PRMT R4, RZ, 0x7610, R4 ;  /* 0x00007610ff047816 */ /* 0x000fe40000000004 */
[----:B------:R-:W-:Y:S01]  /*0be0*/  ISETP.GE.U32.AND.EX P0, PT, R15, UR5, PT, P0 ;  /* 0x000000050f007c0c */ /* 0x000fe2000bf06100 */
[----:B------:R2:W-:Y:S01]  /*0bf0*/  STL [R1+0x408], R6 ;  /* 0x0004080601007387 */ /* 0x0005e20000100800 */
[----:B-1----:R-:W-:-:S05]  /*0c00*/  IMAD.U32 R5, RZ, RZ, UR4 ;  /* 0x00000004ff057e24 */ /* 0x002fca000f8e00ff */
[----:B------:R2:W-:Y:S06]  /*0c10*/  STL [R1+0x404], R5 ;  /* 0x0004040501007387 */ /* 0x0005ec0000100800 */
[----:B------:R-:W-:Y:S05]  /*0c20*/  @P0 BRA `(.L_x_9) ;  /* 0x0000000400440947 */ /* 0x000fea0003800000 */
[----:B------:R-:W-:Y:S01]  /*0c30*/  ULDC.64 UR12, c[0x0][0x628] ;  /* 0x00018a00000c7ab9 */ /* 0x000fe20000000a00 */
[----:B------:R-:W1:Y:S01]  /*0c40*/  LDC.64 R8, c[0x0][0x620] ;  /* 0x00018800ff087b82 */ /* 0x000e620000000a00 */
[----:B------:R-:W-:Y:S01]  /*0c50*/  ISETP.NE.U32.AND P0, PT, RZ, UR12, PT ;  /* 0x0000000cff007c0c */ /* 0x000fe2000bf05070 */
[----:B------:R-:W-:Y:S01]  /*0c60*/  ULDC UR11, c[0x0][0x630] ;  /* 0x00018c00000b7ab9 */ /* 0x000fe20000000800 */
[----:B------:R-:W-:Y:S02]  /*0c70*/  R2UR UR4, R10 ;  /* 0x000000000a0472ca */ /* 0x000fe400000e0000 */
[----:B------:R-:W-:Y:S02]  /*0c80*/  ISETP.NE.AND.EX P0, PT, RZ, UR13, PT, P0 ;  /* 0x0000000dff007c0c */ /* 0x000fe4000bf05300 */
[----:B------:R-:W-:-:S11]  /*0c90*/  R2UR UR5, R15 ;  /* 0x000000000f0572ca */ /* 0x000fd600000e0000 */
[----:B------:R-:W-:Y:S05]  /*0ca0*/  @!P0 BRA `(.L_x_10) ;  /* 0x0000000000308947 */ /* 0x000fea0003800000 */
[----:B------:R-:W-:Y:S01]  /*0cb0*/  R2UR UR4, R10 ;  /* 0x000000000a0472ca */ /* 0x000fe200000e0000 */
[----:B------:R-:W-:Y:S01]  /*0cc0*/  ULDC UR8, c[0x0][0x634] ;  /* 0x00018d0000087ab9 */ /* 0x000fe20000000800 */
[----:B------:R-:W-:-:S11]  /*0cd0*/  R2UR UR10, R15 ;  /* 0x000000000f0a72ca */ /* 0x000fd600000e0000 */
[----:B------:R-:W-:-:S04]  /*0ce0*/  UIADD3 UR8, UP0, UR4, UR8, URZ ;  /* 0x0000000804087290 */ /* 0x000fc8000ff1e03f */
[----:B------:R-:W-:-:S04]  /*0cf0*/  UIADD3.X UR10, URZ, UR10, URZ, UP0, !UPT ;  /* 0x0000000a3f0a7290 */ /* 0x000fc800087fe43f */
[----:B------:R-:W-:-:S04]  /*0d00*/  UIMAD.WIDE.U32 UR4, UR10, UR12, URZ ;  /* 0x0000000c0a0472a5 */ /* 0x000fc8000f8e003f */
[----:B------:R-:W-:Y:S02]  /*0d10*/  UIMAD.WIDE.U32 UR6, UP0, UR8, UR13, UR4 ;  /* 0x0000000d080672a5 */ /* 0x000fe4000f800004 */
[----:B------:R-:W-:Y:S02]  /*0d20*/  UIMAD.WIDE.U32 UR4, UR8, UR12, URZ ;  /* 0x0000000c080472a5 */ /* 0x000fe4000f8e003f */
[----:B------:R-:W-:Y:S02]  /*0d30*/  UIADD3.X UR9, URZ, URZ, URZ, UP0, !UPT ;  /* 0x0000003f3f097290 */ /* 0x000fe400087fe43f */
[----:B------:R-:W-:Y:S01]  /*0d40*/  UIADD3 URZ, UP0, UR5, UR6, URZ ;  /* 0x00000006053f7290 */ /* 0x000fe2000ff1e03f */
[----:B------:R-:W-:-:S03]  /*0d50*/  UMOV UR8, UR7 ;  /* 0x0000000700087c82 */ /* 0x000fc60008000000 */
[----:B------:R-:W-:-:S12]  /*0d60*/  UIMAD.WIDE.U32.X UR4, UR10, UR13, UR8, UP0 ;  /* 0x0000000d0a0472a5 */ /* 0x000fd800080e0408 */
.L_x_10:
[----:B------:R-:W-:Y:S01]  /*0d70*/  USHF.R.U64 UR6, UR4, UR11, UR5 ;  /* 0x0000000b04067299 */ /* 0x000fe20008001205 */
[----:B------:R-:W3:Y:S01]  /*0d80*/  LDC.64 R20, c[0x0][0x640] ;  /* 0x00019000ff147b82 */ /* 0x000ee20000000a00 */
[----:B------:R-:W-:Y:S01]  /*0d90*/  USHF.R.U32.HI UR4, URZ, UR11, UR5 ;  /* 0x0000000b3f047299 */ /* 0x000fe20008011605 */
[----:B------:R-:W-:Y:S02]  /*0da0*/  IMAD.MOV.U32 R4, RZ, RZ, R10 ;  /* 0x000000ffff047224 */ /* 0x000fe400078e000a */
[----:B------:R-:W-:Y:S01]  /*0db0*/  IMAD R25, R11, R12, R2 ;  /* 0x0000000c0b197224 */ /* 0x000fe200078e0202 */
[----:B------:R-:W-:Y:S01]  /*0dc0*/  IADD3 R3, P0, RZ, -UR6, RZ ;  /* 0x80000006ff037c10 */ /* 0x000fe2000ff1e0ff */
[----:B------:R-:W-:Y:S02]  /*0dd0*/  IMAD.MOV.U32 R11, RZ, RZ, 0x1 ;  /* 0x00000001ff0b7424 */ /* 0x000fe400078e00ff */
[----:B------:R-:W0:Y:S02]  /*0de0*/  LDC R14, c[0x0][0x618] ;  /* 0x00018600ff0e7b82 */ /* 0x000e240000000800 */
[----:B--2---:R-:W-:-:S04]  /*0df0*/  IMAD.X R5, RZ, RZ, ~UR4, P0 ;  /* 0x80000004ff057e24 */ /* 0x004fc800080e06ff */
[-C--:B-1----:R-:W-:Y:S02]  /*0e00*/  IMAD R6, R5, R8.reuse, RZ ;  /* 0x0000000805067224 */ /* 0x082fe400078e02ff */
[----:B------:R-:W1:Y:S01]  /*0e10*/  LDC R16, c[0x0][0x608] ;  /* 0x00018200ff107b82 */ /* 0x000e620000000800 */
[----:B------:R-:W-:Y:S02]  /*0e20*/  IMAD.MOV.U32 R5, RZ, RZ, R15 ;  /* 0x000000ffff057224 */ /* 0x000fe400078e000f */
[----:B------:R-:W-:-:S05]  /*0e30*/  IMAD.WIDE.U32 R4, R3, R8, R4 ;  /* 0x0000000803047225 */ /* 0x000fca00078e0004 */
[----:B------:R-:W2:Y:S01]  /*0e40*/  LDC R18, c[0x0][0x658] ;  /* 0x00019600ff127b82 */ /* 0x000ea20000000800 */
[----:B------:R-:W-:Y:S01]  /*0e50*/  IMAD R3, R3, R9, R6 ;  /* 0x0000000903037224 */ /* 0x000fe200078e0206 */
[----:B---3--:R-:W-:-:S03]  /*0e60*/  ISETP.NE.U32.AND P0, PT, R20, RZ, PT ;  /* 0x000000ff1400720c */ /* 0x008fc60003f05070 */
[----:B------:R-:W-:Y:S01]  /*0e70*/  IMAD.IADD R3, R5, 0x1, R3 ;  /* 0x0000000105037824 */ /* 0x000fe200078e0203 */
[----:B------:R-:W-:Y:S01]  /*0e80*/  ISETP.NE.AND.EX P0, PT, R21, RZ, PT, P0 ;  /* 0x000000ff1500720c */ /* 0x000fe20003f05300 */
[----:B------:R-:W-:Y:S01]  /*0e90*/  IMAD.MOV.U32 R5, RZ, RZ, -0x1 ;  /* 0xffffffffff057424 */ /* 0x000fe200078e00ff */
[----:B------:R-:W3:Y:S02]  /*0ea0*/  LDC R13, c[0x0][0x600] ;  /* 0x00018000ff0d7b82 */ /* 0x000ee40000000800 */
[-CC-:B0-----:R-:W-:Y:S02]  /*0eb0*/  SHF.R.U64 R10, R4, R14.reuse, R3.reuse ;  /* 0x0000000e040a7219 */ /* 0x181fe40000001203 */
[----:B------:R-:W-:-:S04]  /*0ec0*/  SHF.R.U32.HI R3, RZ, R14, R3 ;  /* 0x0000000eff037219 */ /* 0x000fc80000011603 */
[----:B------:R-:W0:Y:S01]  /*0ed0*/  LDC R15, c[0x0][0x648] ;  /* 0x00019200ff0f7b82 */ /* 0x000e220000000800 */
[-CC-:B-1----:R-:W-:Y:S02]  /*0ee0*/  SHF.R.U64 R23, R10, R16.reuse, R3.reuse ;  /* 0x000000100a177219 */ /* 0x182fe40000001203 */
[----:B------:R-:W-:-:S05]  /*0ef0*/  SHF.R.U32.HI R3, RZ, R16, R3 ;  /* 0x00000010ff037219 */ /* 0x000fca0000011603 */
[----:B------:R-:W1:Y:S01]  /*0f00*/  LDC R17, c[0x0][0x638] ;  /* 0x00018e00ff117b82 */ /* 0x000e620000000800 */
[-C--:B--2---:R-:W-:Y:S02]  /*0f10*/  SHF.L.U32 R2, R5, R18.reuse, RZ ;  /* 0x0000001205027219 */ /* 0x084fe400000006ff */
[--C-:B------:R-:W-:Y:S02]  /*0f20*/  SHF.R.U64 R12, R23, R18, R3.reuse ;  /* 0x00000012170c7219 */ /* 0x100fe40000001203 */
[----:B------:R-:W-:Y:S02]  /*0f30*/  LOP3.LUT R8, RZ, R2, RZ, 0x33, !PT ;  /* 0x00000002ff087212 */ /* 0x000fe400078e33ff */
[----:B------:R-:W-:Y:S01]  /*0f40*/  SHF.R.U32.HI R3, RZ, R18, R3 ;  /* 0x00000012ff037219 */ /* 0x000fe20000011603 */
[----:B------:R-:W2:Y:S01]  /*0f50*/  LDC R19, c[0x0][0x610] ;  /* 0x00018400ff137b82 */ /* 0x000ea20000000800 */
[----:B------:R-:W-:Y:S01]  /*0f60*/  IMAD.MOV.U32 R2, RZ, RZ, R12 ;  /* 0x000000ffff027224 */ /* 0x000fe200078e000c */
[----:B------:R-:W-:Y:S06]  /*0f70*/  @!P0 BRA `(.L_x_11) ;  /* 0x0000000000288947 */ /* 0x000fec0003800000 */
[----:B------:R-:W4:Y:S02]  /*0f80*/  LDC R7, c[0x0][0x64c] ;  /* 0x00019300ff077b82 */ /* 0x000f240000000800 */
[----:B----4-:R-:W-:-:S05]  /*0f90*/  IADD3 R7, P0, R12, R7, RZ ;  /* 0x000000070c077210 */ /* 0x010fca0007f1e0ff */
[----:B------:R-:W-:-:S04]  /*0fa0*/  IMAD.X R9, RZ, RZ, R3, P0 ;  /* 0x000000ffff097224 */ /* 0x000fc800000e0603 */
[----:B------:R-:W-:-:S04]  /*0fb0*/  IMAD.WIDE.U32 R2, R9, R20, RZ ;  /* 0x0000001409027225 */ /* 0x000fc800078e00ff */
[----:B------:R-:W-:-:S04]  /*0fc0*/  IMAD.WIDE.U32 R4, P0, R7, R21, R2 ;  /* 0x0000001507047225 */ /* 0x000fc80007800002 */
[----:B------:R-:W-:-:S04]  /*0fd0*/  IMAD.WIDE.U32 R2, R7, R20, RZ ;  /* 0x0000001407027225 */ /* 0x000fc800078e00ff */
[----:B------:R-:W-:Y:S01]  /*0fe0*/  IMAD.X R7, RZ, RZ, RZ, P0 ;  /* 0x000000ffff077224 */ /* 0x000fe200000e06ff */
[----:B------:R-:W-:Y:S01]  /*0ff0*/  IADD3 RZ, P0, R3, R4, RZ ;  /* 0x0000000403ff7210 */ /* 0x000fe20007f1e0ff */
[----:B------:R-:W-:-:S04]  /*1000*/  IMAD.MOV.U32 R6, RZ, RZ, R5 ;  /* 0x000000ffff067224 */ /* 0x000fc800078e0005 */
[----:B------:R-:W-:-:S08]  /*1010*/  IMAD.WIDE.U32.X R2, R9, R21, R6, P0 ;  /* 0x0000001509027225 */ /* 0x000fd000000e0406 */
.L_x_11:
[----:B0-----:R-:W-:Y:S01]  /*1020*/  SHF.R.U64 R4, R2, R15, R3 ;  /* 0x0000000f02047219 */ /* 0x001fe20000001203 */
[----:B---3--:R-:W-:Y:S01]  /*1030*/  VIADD R5, R13, 0xffffffff ;  /* 0xffffffff0d057836 */ /* 0x008fe20000000000 */
[----:B------:R-:W-:Y:S02]  /*1040*/  SHF.L.U32 R2, R11, R18, RZ ;  /* 0x000000120b027219 */ /* 0x000fe400000006ff */
[----:B------:R-:W-:Y:S01]  /*1050*/  LOP3.LUT R3, R23, R8, RZ, 0xc0, !PT ;  /* 0x0000000817037212 */ /* 0x000fe200078ec0ff */
[----:B------:R-:W-:Y:S01]  /*1060*/  IMAD.MOV R6, RZ, RZ, -R4 ;  /* 0x000000ffff067224 */ /* 0x000fe200078e0a04 */
[----:B------:R-:W-:Y:S02]  /*1070*/  SEL R0, R0, R25, !P4 ;  /* 0x0000001900007207 */ /* 0x000fe40006000000 */
[----:B------:R-:W-:Y:S01]  /*1080*/  LOP3.LUT R5, R10, R5, RZ, 0xc0, !PT ;  /* 0x000000050a057212 */ /* 0x000fe200078ec0ff */
[----:B------:R-:W-:Y:S02]  /*1090*/  IMAD R3, R2, R4, R3 ;  /* 0x0000000402037224 */ /* 0x000fe400078e0203 */
[----:B-1----:R-:W-:-:S02]  /*10a0*/  IMAD R2, R6, R17, R12 ;  /* 0x0000001106027224 */ /* 0x002fc400078e020c */
[----:B--2---:R-:W-:Y:S02]  /*10b0*/  IMAD R0, R3, R19, R0 ;  /* 0x0000001303007224 */ /* 0x004fe400078e0200 */
[----:B------:R-:W-:Y:S02]  /*10c0*/  IMAD R3, R2, R13, R5 ;  /* 0x0000000d02037224 */ /* 0x000fe400078e0205 */
[----:B------:R-:W-:-:S03]  /*10d0*/  IMAD.MOV.U32 R4, RZ, RZ, 0x1 ;  /* 0x00000001ff047424 */ /* 0x000fc600078e00ff */
[----:B------:R-:W-:Y:S02]  /*10e0*/  SEL R5, R3, R0, !P4 ;  /* 0x0000000003057207 */ /* 0x000fe40006000000 */
[----:B------:R-:W-:Y:S01]  /*10f0*/  SEL R2, R0, R3, !P4 ;  /* 0x0000000300027207 */ /* 0x000fe20006000000 */
[----:B------:R-:W-:Y:S02]  /*1100*/  IMAD.U32 R0, RZ, RZ, UR6 ;  /* 0x00000006ff007e24 */ /* 0x000fe4000f8e00ff */
[----:B------:R1:W-:Y:S04]  /*1110*/  STL [R1+0x408], R5 ;  /* 0x0004080501007387 */ /* 0x0003e80000100800 */
[----:B------:R1:W-:Y:S04]  /*1120*/  STL [R1+0x40c], R2 ;  /* 0x00040c0201007387 */ /* 0x0003e80000100800 */
[----:B------:R1:W-:Y:S02]  /*1130*/  STL [R1+0x404], R0 ;  /* 0x0004040001007387 */ /* 0x0003e40000100800 */
.L_x_9:
[----:B------:R-:W-:-:S08]  /*1140*/  NOP ;  /* 0x0000000000007918 */ /* 0x000fd00000000000 */
[----:B------:R-:W3:Y:S02]  /*1150*/  USETMAXREG.TRY_ALLOC.CTAPOOL UP0, 0xf0 ;  /* 0x000000f0000079c8 */ /* 0x000ee40008000600 */
[----:B---3--:R-:W-:-:S13]  /*1160*/  PLOP3.LUT P0, PT, PT, PT, UP0, 0x80, 0x0 ;  /* 0x000000000000781c */ /* 0x008fda0003f0f008 */
[----:B------:R-:W-:Y:S05]  /*1170*/  @!P0 BRA `(.L_x_9) ;  /* 0xfffffffc00f08947 */ /* 0x000fea000383ffff */
[----:B------:R-:W-:Y:S01]  /*1180*/  ULDC.64 UR4, c[0x0][0x598] ;  /* 0x0001660000047ab9 */ /* 0x000fe20000000a00 */
[----:B------:R-:W-:Y:S01]  /*1190*/  ULDC.64 UR6, c[0x0][0x208] ;  /* 0x0000820000067ab9 */ /* 0x000fe20000000a00 */
[----:B------:R-:W-:-:S04]  /*11a0*/  ISETP.NE.U32.AND P0, PT, RZ, UR4, PT ;  /* 0x00000004ff007c0c */ /* 0x000fc8000bf05070 */
[----:B------:R-:W-:-:S13]  /*11b0*/  ISETP.NE.AND.EX P0, PT, RZ, UR5, PT, P0 ;  /* 0x00000005ff007c0c */ /* 0x000fda000bf05300 */
[----:B------:R-:W-:Y:S05]  /*11c0*/  @!P0 BRA `(.L_x_12) ;  /* 0x0000000000208947 */ /* 0x000fea0003800000 */
[----:B-1----:R-:W1:Y:S02]  /*11d0*/  LDC.64 R2, c[0x0][0x598] ;  /* 0x00016600ff027b82 */ /* 0x002e640000000a00 */
[----:B-1----:R-:W3:Y:S02]  /*11e0*/  LDG.E.64 R2, desc[UR6][R2.64] ;  /* 0x0000000602027981 */ /* 0x002ee4000c1e1b00 */
[----:B---3--:R-:W-:-:S04]  /*11f0*/  ISETP.NE.U32.AND P0, PT, R2, RZ, PT ;  /* 0x000000ff0200720c */ /* 0x008fc80003f05070 */
[----:B------:R-:W-:-:S13]  /*1200*/  ISETP.NE.AND.EX P0, PT, R3, RZ, PT, P0 ;  /* 0x000000ff0300720c */ /* 0x000fda0003f05300 */
[----:B------:R-:W-:Y:S05]  /*1210*/  @!P0 BRA `(.L_x_12) ;  /* 0x00000000000c8947 */ /* 0x000fea0003800000 */
[----:B------:R-:W3:Y:S02]  /*1220*/  LD.E R2, desc[UR6][R2.64] ;  /* 0x0000000602027980 */ /* 0x000ee4000c101900 */
[----:B---3--:R-:W-:Y:S01]  /*1230*/  R2UR UR4, R2 ;  /* 0x00000000020472ca */ /* 0x008fe200000e0000 */
[----:B------:R-:W-:-:S14]  /*1240*/  BRA `(.L_x_13) ;  /* 0x0000000000247947 */ /* 0x000fdc0003800000 */
.L_x_12:
[----:B------:R-:W-:Y:S02]  /*1250*/  ULDC.64 UR4, c[0x0][0x588] ;  /* 0x0001620000047ab9 */ /* 0x000fe40000000a00 */
[----:B------:R-:W-:-:S04]  /*1260*/  ISETP.NE.U32.AND P0, PT, RZ, UR4, PT ;  /* 0x00000004ff007c0c */ /* 0x000fc8000bf05070 */
[----:B------:R-:W-:-:S13]  /*1270*/  ISETP.NE.AND.EX P0, PT, RZ, UR5, PT, P0 ;  /* 0x00000005ff007c0c */ /* 0x000fda000bf05300 */
[----:B------:R-:W-:Y:S05]  /*1280*/  @!P0 BRA `(.L_x_14) ;  /* 0x0000000000108947 */ /* 0x000fea0003800000 */
[----:B-1----:R-:W1:Y:S02]  /*1290*/  LDC.64 R2, c[0x0][0x588] ;  /* 0x00016200ff027b82 */ /* 0x002e640000000a00 */
[----:B-1----:R-:W3:Y:S02]  /*12a0*/  LDG.E R2, desc[UR6][R2.64] ;  /* 0x0000000602027981 */ /* 0x002ee4000c1e1900 */
[----:B---3--:R-:W-:Y:S01]  /*12b0*/  R2UR UR4, R2 ;  /* 0x00000000020472ca */ /* 0x008fe200000e0000 */
[----:B------:R-:W-:-:S14]  /*12c0*/  BRA `(.L_x_13) ;  /* 0x0000000000047947 */ /* 0x000fdc0003800000 */
.L_x_14:
[----:B------:R-:W-:-:S05]  /*12d0*/  ULDC UR4, c[0x0][0x580] ;  /* 0x0001600000047ab9 */ /* 0x000fca0000000800 */
.L_x_13:
[----:B------:R-:W-:Y:S02]  /*12e0*/  ULDC.64 UR8, c[0x0][0x5a0] ;  /* 0x0001680000087ab9 */ /* 0x000fe40000000a00 */
        /* <DEDUP_REMOVED lines=11> */
.L_x_15:
        /* <DEDUP_REMOVED lines=8> */
.L_x_17:
[----:B------:R-:W-:-:S05]  /*1420*/  ULDC UR5, c[0x0][0x584] ;  /* 0x0001610000057ab9 */ /* 0x000fca0000000800 */
.L_x_16:
[----:B------:R-:W-:-:S13]  /*1430*/  LOP3.LUT P0, RZ, R4, 0xff, RZ, 0xc0, !PT ;  /* 0x000000ff04ff7812 */ /* 0x000fda000780c0ff */
[----:B------:R-:W-:Y:S05]  /*1440*/  @!P0 EXIT ;  /* 0x000000000000894d */ /* 0x000fea0003800000 */
[----:B-1----:R-:W3:Y:S01]  /*1450*/  LDL R0, [R1+0x3f0] ;  /* 0x0003f00001007983 */ /* 0x002ee20000100800 */
[----:B------:R-:W-:Y:S02]  /*1460*/  ULDC UR8, c[0x0][0x28c] ;  /* 0x0000a30000087ab9 */ /* 0x000fe40000000800 */
[----:B------:R-:W-:-:S04]  /*1470*/  UIADD3 UR8, UR8, 0x1f, URZ ;  /* 0x0000001f08087890 */ /* 0x000fc8000fffe03f */
[----:B------:R-:W-:-:S04]  /*1480*/  USHF.R.S32.HI UR9, URZ, 0x1f, UR8 ;  /* 0x0000001f3f097899 */ /* 0x000fc80008011408 */
[----:B------:R-:W-:Y:S01]  /*1490*/  ULEA.HI UR9, UR9, UR8, URZ, 0x5 ;  /* 0x0000000809097291 */ /* 0x000fe2000f8f283f */
[----:B---3--:R-:W-:-:S13]  /*14a0*/  R2UR UR10, R0 ;  /* 0x00000000000a72ca */ /* 0x008fda00000e0000 */
[----:B------:R-:W-:Y:S02]  /*14b0*/  ULOP3.LUT UR8, UR10, 0x1, URZ, 0xfc, !UPT ;  /* 0x000000010a087892 */ /* 0x000fe4000f8efc3f */
[----:B------:R-:W-:-:S03]  /*14c0*/  USHF.R.S32.HI UR10, URZ, 0x5, UR9 ;  /* 0x000000053f0a7899 */ /* 0x000fc60008011409 */
[----:B------:R-:W-:Y:S01]  /*14d0*/  UMOV UR9, URZ ;  /* 0x0000003f00097c82 */ /* 0x000fe20008000000 */
[----:B------:R-:W-:Y:S01]  /*14e0*/  IMAD.U32 R0, RZ, RZ, UR8 ;  /* 0x00000008ff007e24 */ /* 0x000fe2000f8e00ff */
[----:B------:R-:W-:Y:S01]  /*14f0*/  UMOV UR8, URZ ;  /* 0x0000003f00087c82 */ /* 0x000fe20008000000 */
[----:B------:R-:W-:Y:S02]  /*1500*/  IMAD.U32 R3, RZ, RZ, UR10 ;  /* 0x0000000aff037e24 */ /* 0x000fe4000f8e00ff */
[----:B------:R-:W-:Y:S01]  /*1510*/  IMAD.U32 R2, RZ, RZ, UR8 ;  /* 0x00000008ff027e24 */ /* 0x000fe2000f8e00ff */
[----:B------:R1:W-:Y:S04]  /*1520*/  STL [R1+0x3e4], R0 ;  /* 0x0003e40001007387 */ /* 0x0003e80000100800 */
[----:B------:R3:W-:Y:S01]  /*1530*/  STL [R1+0x410], R3 ;  /* 0x0004100301007387 */ /* 0x0007e20000100800 */
[----:B-1----:R-:W-:-:S05]  /*1540*/  IMAD.U32 R0, RZ, RZ, UR9 ;  /* 0x00000009ff007e24 */ /* 0x002fca000f8e00ff */
[----:B------:R3:W-:Y:S04]  /*1550*/  STL [R1+0x400], R0 ;  /* 0x0004000001007387 */ /* 0x0007e80000100800 */
[----:B------:R3:W-:Y:S02]  /*1560*/  STL [R1+0x3fc], R2 ;  /* 0x0003fc0201007387 */ /* 0x0007e40000100800 */
.L_x_524:
[----:B----4-:R-:W4:Y:S01]  /*1570*/  LDL R4, [R1+0x400] ;  /* 0x0004000001047983 */ /* 0x010f220000100800 */
[----:B01-3--:R-:W1:Y:S03]  /*1580*/  LDC R3, c[0x0][0x28c] ;  /* 0x0000a300ff037b82 */ /* 0x00be660000000800 */
[----:B------:R-:W-:Y:S04]  /*1590*/  STL [R1+0x3dc], RZ ;  /* 0x0003dcff01007387 */ /* 0x000fe80000100800 */
        /* <DEDUP_REMOVED lines=239> */
[----:B------:R-:W-:Y:S04]  /*2490*/  STL [R1], RZ ;  /* 0x000000ff01007387 */ /* 0x000fe80000100800 */
[----:B------:R-:W-:Y:S04]  /*24a0*/  STL [R1+0x4], RZ ;  /* 0x000004ff01007387 */ /* 0x000fe80000100800 */
[----:B------:R-:W-:Y:S04]  /*24b0*/  STL [R1+0x8], RZ ;  /* 0x000008ff01007387 */ /* 0x000fe80000100800 */
[----:B------:R-:W-:Y:S01]  /*24c0*/  STL [R1+0xc], RZ ;  /* 0x00000cff01007387 */ /* 0x000fe20000100800 */
[----:B-1----:R-:W-:-:S03]  /*24d0*/  ISETP.GE.AND P0, PT, R3, 0x1, PT ;  /* 0x000000010300780c */ /* 0x002fc60003f06270 */
[----:B------:R-:W-:Y:S04]  /*24e0*/  STL [R1+0x10], RZ ;  /* 0x000010ff01007387 */ /* 0x000fe80000100800 */
[----:B------:R-:W-:Y:S04]  /*24f0*/  STL [R1+0x14], RZ ;  /* 0x000014ff01007387 */ /* 0x000fe80000100800 */
[----:B------:R-:W-:Y:S04]  /*2500*/  STL [R1+0x18], RZ ;  /* 0x000018ff01007387 */ /* 0x000fe80000100800 */
[----:B------:R-:W-:Y:S04]  /*2510*/  STL [R1+0x1c], RZ ;  /* 0x00001cff01007387 */ /* 0x000fe80000100800 */
[----:B------:R-:W3:Y:S01]  /*2520*/  LDL R3, [R1+0x3fc] ;  /* 0x0003fc0001037983 */ /* 0x000ee20000100800 */
[----:B------:R-:W1:Y:S01]  /*2530*/  S2R R0, SR_TID.X ;  /* 0x0000000000007919 */ /* 0x000e620000002100 */
[----:B------:R-:W5:Y:S01]  /*2540*/  S2UR UR12, SR_CgaCtaId ;  /* 0x00000000000c79c3 */ /* 0x000f620000008800 */
[----:B-1----:R-:W-:-:S04]  /*2550*/  LOP3.LUT R0, R0, 0x80, RZ, 0xc0, !PT ;  /* 0x0000008000007812 */ /* 0x002fc800078ec0ff */
[----:B------:R-:W-:-:S05]  /*2560*/  SHF.R.U32.HI R0, RZ, 0x7, R0 ;  /* 0x00000007ff007819 */ /* 0x000fca0000011600 */
[----:B------:R-:W1:Y:S01]  /*2570*/  SHFL.IDX PT, R2, R0, RZ, 0x1f ;  /* 0x00001fff00027589 */ /* 0x000e6200000e0000 */
[----:B----4-:R-:W-:Y:S01]  /*2580*/  R2UR UR11, R4 ;  /* 0x00000000040b72ca */ /* 0x010fe200000e0000 */
[----:B------:R-:W-:Y:S01]  /*2590*/  UMOV UR61, 0x400 ;  /* 0x00000400003d7882 */ /* 0x000fe20000000000 */
[----:B-1----:R-:W-:-:S11]  /*25a0*/  R2UR UR10, R2 ;  /* 0x00000000020a72ca */ /* 0x002fd600000e0000 */
[----:B------:R-:W-:Y:S01]  /*25b0*/  IMAD.U32 R2, RZ, RZ, UR11 ;  /* 0x0000000bff027e24 */ /* 0x000fe2000f8e00ff */
[----:B-----5:R-:W-:Y:S02]  /*25c0*/  ULEA UR61, UR12, UR61, 0x18 ;  /* 0x0000003d0c3d7291 */ /* 0x020fe4000f8ec03f */
[----:B------:R-:W-:-:S04]  /*25d0*/  ULEA.HI UR11, UR10, UR10, URZ, 0x1 ;  /* 0x0000000a0a0b7291 */ /* 0x000fc8000f8f083f */
[----:B------:R-:W-:-:S04]  /*25e0*/  ULOP3.LUT UR11, UR11, 0x1ffffe, URZ, 0xc0, !UPT ;  /* 0x001ffffe0b0b7892 */ /* 0x000fc8000f8ec03f */
[----:B------:R-:W-:-:S04]  /*25f0*/  UIADD3 UR11, UR10, -UR11, URZ ;  /* 0x8000000b0a0b7290 */ /* 0x000fc8000fffe03f */
[----:B------:R-:W-:-:S04]  /*2600*/  ULEA UR11, UR11, UR61, 0xb ;  /* 0x0000003d0b0b7291 */ /* 0x000fc8000f8e583f */
[----:B------:R-:W-:-:S04]  /*2610*/  UIADD3 UR11, UR11, 0x200, URZ ;  /* 0x000002000b0b7890 */ /* 0x000fc8000fffe03f */
[----:B------:R-:W-:-:S04]  /*2620*/  USHF.R.U32.HI UR11, URZ, 0x4, UR11 ;  /* 0x000000043f0b7899 */ /* 0x000fc8000801160b */
[----:B------:R-:W-:-:S06]  /*2630*/  ULOP3.LUT UR10, UR11, 0x3fff, URZ, 0xc0, !UPT ;  /* 0x00003fff0b0a7892 */ /* 0x000fcc000f8ec03f */
[----:B--2---:R-:W-:-:S05]  /*2640*/  IMAD.U32 R5, RZ, RZ, UR10 ;  /* 0x0000000aff057e24 */ /* 0x004fca000f8e00ff */
[----:B------:R1:W-:Y:S01]  /*2650*/  STL [R1+0x3e0], R5 ;  /* 0x0003e00501007387 */ /* 0x0003e20000100800 */
[----:B------:R-:W-:Y:S01]  /*2660*/  UMOV UR8, URZ ;  /* 0x0000003f00087c82 */ /* 0x000fe20008000000 */
[----:B------:R-:W-:Y:S01]  /*2670*/  UMOV UR9, URZ ;  /* 0x0000003f00097c82 */ /* 0x000fe20008000000 */
[----:B------:R-:W-:Y:S01]  /*2680*/  IMAD.U32 R0, RZ, RZ, UR8 ;  /* 0x00000008ff007e24 */ /* 0x000fe2000f8e00ff */
[----:B------:R-:W-:Y:S02]  /*2690*/  CS2R R236, SRZ ;  /* 0x0000000000ec7805 */ /* 0x000fe4000001ff00 */
[----:B------:R-:W-:Y:S02]  /*26a0*/  CS2R R234, SRZ ;  /* 0x0000000000ea7805 */ /* 0x000fe4000001ff00 */
[----:B------:R-:W-:Y:S02]  /*26b0*/  CS2R R232, SRZ ;  /* 0x0000000000e87805 */ /* 0x000fe4000001ff00 */
[----:B------:R-:W-:-:S02]  /*26c0*/  CS2R R22, SRZ ;  /* 0x0000000000167805 */ /* 0x000fc4000001ff00 */
[----:B------:R-:W-:Y:S02]  /*26d0*/  CS2R R20, SRZ ;  /* 0x0000000000147805 */ /* 0x000fe4000001ff00 */
[----:B------:R-:W-:Y:S02]  /*26e0*/  CS2R R18, SRZ ;  /* 0x0000000000127805 */ /* 0x000fe4000001ff00 */
[----:B------:R-:W-:Y:S02]  /*26f0*/  CS2R R16, SRZ ;  /* 0x0000000000107805 */ /* 0x000fe4000001ff00 */
[----:B0-----:R-:W-:Y:S02]  /*2700*/  CS2R R14, SRZ ;  /* 0x00000000000e7805 */ /* 0x001fe4000001ff00 */
[----:B------:R-:W-:Y:S02]  /*2710*/  CS2R R12, SRZ ;  /* 0x00000000000c7805 */ /* 0x000fe4000001ff00 */
[----:B------:R-:W-:-:S02]  /*2720*/  CS2R R10, SRZ ;  /* 0x00000000000a7805 */ /* 0x000fc4000001ff00 */
[----:B------:R-:W-:Y:S02]  /*2730*/  CS2R R8, SRZ ;  /* 0x0000000000087805 */ /* 0x000fe4000001ff00 */
[----:B------:R-:W-:Y:S02]  /*2740*/  CS2R R6, SRZ ;  /* 0x0000000000067805 */ /* 0x000fe4000001ff00 */
[----:B------:R-:W-:Y:S02]  /*2750*/  CS2R R224, SRZ ;  /* 0x0000000000e07805 */ /* 0x000fe4000001ff00 */
[----:B------:R-:W-:Y:S02]  /*2760*/  CS2R R226, SRZ ;  /* 0x0000000000e27805 */ /* 0x000fe4000001ff00 */
        /* <DEDUP_REMOVED lines=102> */
[----:B---3--:R-:W-:Y:S01]  /*2dd0*/  R2UR UR60, R3 ;  /* 0x00000000033c72ca */ /* 0x008fe200000e0000 */
[----:B-1----:R-:W-:-:S14]  /*2de0*/  @!P0 BRA `(.L_x_18) ;  /* 0x0000003c00908947 */ /* 0x002fdc0003800000 */
[----:B------:R-:W2:Y:S02]  /*2df0*/  LDL R5, [R1+0x3e4] ;  /* 0x0003e40001057983 */ /* 0x000ea40000100800 */
[----:B--2---:R-:W-:-:S13]  /*2e00*/  R2UR UR8, R5 ;  /* 0x00000000050872ca */ /* 0x004fda00000e0000 */
[----:B------:R-:W-:-:S06]  /*2e10*/  UISETP.NE.AND UP0, UPT, UR8, 0x3, UPT ;  /* 0x000000030800788c */ /* 0x000fcc000bf05270 */
[----:B------:R-:W-:-:S13]  /*2e20*/  PLOP3.LUT P1, PT, PT, PT, UP0, 0x80, 0x0 ;  /* 0x000000000000781c */ /* 0x000fda0003f2f008 */
[----:B------:R-:W-:Y:S05]  /*2e30*/  @!P1 BRA `(.L_x_19) ;  /* 0x0000000000049947 */ /* 0x000fea0003800000 */
[----:B------:R-:W-:Y:S01]  /*2e40*/  BPT.TRAP 0x1 ;  /* 0x000000040000795c */ /* 0x000fe20000300000 */
.L_x_19:
[----:B------:R-:W-:Y:S02]  /*2e50*/  R2UR UR8, R3 ;  /* 0x00000000030872ca */ /* 0x000fe400000e0000 */
[----:B------:R-:W-:-:S11]  /*2e60*/  R2UR UR9, R4 ;  /* 0x00000000040972ca */ /* 0x000fd600000e0000 */
[----:B------:R-:W-:Y:S02]  /*2e70*/  ULEA UR8, UR8, UR61, 0x3 ;  /* 0x0000003d08087291 */ /* 0x000fe4000f8e183f */
[----:B------:R-:W-:-:S05]  /*2e80*/  IMAD.U32 R2, RZ, RZ, UR9 ;  /* 0x00000009ff027e24 */ /* 0x000fca000f8e00ff */
[----:B------:R-:W-:-:S04]  /*2e90*/  SHF.L.U32 R2, R2, 0x1f, RZ ;  /* 0x0000001f02027819 */ /* 0x000fc800000006ff */
[----:B------:R0:W1:Y:S01]  /*2ea0*/  SYNCS.PHASECHK.TRANS64.TRYWAIT P0, [UR8], R2 ;  /* 0x00000002ff0075a7 */ /* 0x0000620008000148 */
[----:B------:R-:W-:Y:S05]  /*2eb0*/  @!P1 BRA `(.L_x_20) ;  /* 0x0000000000049947 */ /* 0x000fea0003800000 */
[----:B------:R-:W-:Y:S01]  /*2ec0*/  BPT.TRAP 0x1 ;  /* 0x000000040000795c */ /* 0x000fe20000300000 */
.L_x_20:
[----:B------:R2:W-:Y:S01]  /*2ed0*/  STL [R1+0x3dc], RZ ;  /* 0x0003dcff01007387 */ /* 0x0005e20000100800 */
[----:B------:R-:W-:Y:S02]  /*2ee0*/  UMOV UR9, 0x1 ;  /* 0x0000000100097882 */ /* 0x000fe40000000000 */
[----:B------:R-:W-:Y:S01]  /*2ef0*/  IMAD.U32 R0, RZ, RZ, UR9 ;  /* 0x00000009ff007e24 */ /* 0x000fe2000f8e00ff */
[----:B-1----:R-:W-:Y:S06]  /*2f00*/  @P0 BRA `(.L_x_21) ;  /* 0x0000000000080947 */ /* 0x002fec0003800000 */
[----:B------:R-:W1:Y:S02]  /*2f10*/  SYNCS.PHASECHK.TRANS64.TRYWAIT P0, [UR8], R2 ;  /* 0x00000002ff0075a7 */ /* 0x000e640008000148 */
[----:B-1----:R-:W-:Y:S05]  /*2f20*/  @!P0 BRA `(.L_x_22) ;  /* 0x000001f800d88947 */ /* 0x002fea0003800000 */
.L_x_21:
[----:B------:R-:W3:Y:S04]  /*2f30*/  LDL R4, [R1+0x3e0] ;  /* 0x0003e00001047983 */ /* 0x000ee80000100800 */
[----:B-1----:R-:W4:Y:S01]  /*2f40*/  LDL R3, [R1+0x3fc] ;  /* 0x0003fc0001037983 */ /* 0x002f220000100800 */
[----:B------:R-:W-:Y:S01]  /*2f50*/  UIADD3 UR8, UR61, 0x1c200, URZ ;  /* 0x0001c2003d087890 */ /* 0x000fe2000fffe03f */
[----:B------:R-:W-:Y:S01]  /*2f60*/  WARPGROUP.ARRIVE ;  /* 0x00000000000079c5 */ /* 0x000fe20000000000 */
[----:B------:R-:W-:Y:S01]  /*2f70*/  UMOV UR13, 0xc0000010 ;  /* 0xc0000010000d7882 */ /* 0x000fe20000000000 */
[----:B------:R-:W-:Y:S01]  /*2f80*/  STL [R1+0x3d8], RZ ;  /* 0x0003d8ff01007387 */ /* 0x000fe20000100800 */
[----:B------:R-:W-:Y:S01]  /*2f90*/  USHF.R.U32.HI UR8, URZ, 0x4, UR8 ;  /* 0x000000043f087899 */ /* 0x000fe20008011608 */
[----:B------:R-:W-:Y:S01]  /*2fa0*/  CS2R R234, SRZ ;  /* 0x0000000000ea7805 */ /* 0x000fe2000001ff00 */
[----:B------:R-:W-:Y:S01]  /*2fb0*/  UMOV UR15, 0xc0000010 ;  /* 0xc0000010000f7882 */ /* 0x000fe20000000000 */
[----:B------:R-:W-:Y:S01]  /*2fc0*/  STL [R1+0x3d4], RZ ;  /* 0x0003d4ff01007387 */ /* 0x000fe20000100800 */
[----:B------:R-:W-:Y:S01]  /*2fd0*/  ULOP3.LUT UR8, UR8, 0x3fff, URZ, 0xc0, !UPT ;  /* 0x00003fff08087892 */ /* 0x000fe2000f8ec03f */
[----:B------:R-:W-:Y:S01]  /*2fe0*/  CS2R R232, SRZ ;  /* 0x0000000000e87805 */ /* 0x000fe2000001ff00 */
[----:B------:R-:W-:Y:S01]  /*2ff0*/  UMOV UR17, UR13 ;  /* 0x0000000d00117c82 */ /* 0x000fe20008000000 */
[----:B------:R-:W-:Y:S01]  /*3000*/  STL [R1+0x3d0], RZ ;  /* 0x0003d0ff01007387 */ /* 0x000fe20000100800 */
[----:B------:R-:W-:Y:S01]  /*3010*/  ULOP3.LUT UR8, UR8, 0x10000, URZ, 0xfc, !UPT ;  /* 0x0001000008087892 */ /* 0x000fe2000f8efc3f */
[----:B------:R-:W-:Y:S01]  /*3020*/  CS2R R236, SRZ ;  /* 0x0000000000ec7805 */ /* 0x000fe2000001ff00 */
[----:B------:R-:W-:Y:S01]  /*3030*/  UMOV UR19, 0xc0000010 ;  /* 0xc000001000137882 */ /* 0x000fe20000000000 */
[----:B------:R-:W-:Y:S01]  /*3040*/  STL [R1+0x3cc], RZ ;  /* 0x0003ccff01007387 */ /* 0x000fe20000100800 */
[----:B------:R-:W-:Y:S01]  /*3050*/  UMOV UR11, UR19 ;  /* 0x00000013000b7c82 */ /* 0x000fe20008000000 */
[----:B------:R-:W-:Y:S01]  /*3060*/  UMOV UR57, UR13 ;  /* 0x0000000d00397c82 */ /* 0x000fe20008000000 */
[----:B------:R-:W-:Y:S01]  /*3070*/  UMOV UR59, 0xc0000010 ;  /* 0xc0000010003b7882 */ /* 0x000fe20000000000 */
[----:B------:R-:W-:Y:S01]  /*3080*/  STL [R1+0x3c8], RZ ;  /* 0x0003c8ff01007387 */ /* 0x000fe20000100800 */
[----:B------:R-:W-:Y:S01]  /*3090*/  UMOV UR53, UR13 ;  /* 0x0000000d00357c82 */ /* 0x000fe20008000000 */
[----:B------:R-:W-:Y:S01]  /*30a0*/  UMOV UR55, 0xc0000010 ;  /* 0xc000001000377882 */ /* 0x000fe20000000000 */
[----:B------:R-:W-:Y:S01]  /*30b0*/  UMOV UR49, UR13 ;  /* 0x0000000d00317c82 */ /* 0x000fe20008000000 */
[----:B------:R-:W-:Y:S01]  /*30c0*/  STL [R1+0x3c4], RZ ;  /* 0x0003c4ff01007387 */ /* 0x000fe20000100800 */
[----:B------:R-:W-:Y:S01]  /*30d0*/  UMOV UR51, 0xc0000010 ;  /* 0xc000001000337882 */ /* 0x000fe20000000000 */
        /* <DEDUP_REMOVED lines=19> */
[----:B------:R-:W-:-:S02]  /*3210*/  CS2R R22, SRZ ;  /* 0x0000000000167805 */ /* 0x000fc4000001ff00 */
[----:B------:R-:W-:Y:S02]  /*3220*/  CS2R R20, SRZ ;  /* 0x0000000000147805 */ /* 0x000fe4000001ff00 */
[----:B------:R-:W-:Y:S01]  /*3230*/  CS2R R18, SRZ ;  /* 0x0000000000127805 */ /* 0x000fe2000001ff00 */
[----:B------:R-:W-:Y:S01]  /*3240*/  STL [R1+0x3ac], RZ ;  /* 0x0003acff01007387 */ /* 0x000fe20000100800 */
[----:B------:R-:W-:Y:S02]  /*3250*/  CS2R R16, SRZ ;  /* 0x0000000000107805 */ /* 0x000fe4000001ff00 */
[----:B------:R-:W-:Y:S02]  /*3260*/  CS2R R14, SRZ ;  /* 0x00000000000e7805 */ /* 0x000fe4000001ff00 */
[----:B------:R-:W-:Y:S01]  /*3270*/  CS2R R12, SRZ ;  /* 0x00000000000c7805 */ /* 0x000fe2000001ff00 */
        /* <DEDUP_REMOVED lines=61> */
[----:B------:R-:W-:Y:S01]  /*3650*/  STL [R1+0x2b4], RZ ;  /* 0x0002b4ff01007387 */ /* 0x000fe20000100800 */
[----:B---3--:R-:W-:-:S03]  /*3660*/  R2UR UR10, R4 ;  /* 0x00000000040a72ca */ /* 0x008fc600000e0000 */
[----:B------:R-:W-:Y:S01]  /*3670*/  STL [R1+0x2b0], RZ ;  /* 0x0002b0ff01007387 */ /* 0x000fe20000100800 */
[----:B----4-:R-:W-:-:S03]  /*3680*/  R2UR UR9, R3 ;  /* 0x00000000030972ca */ /* 0x010fc600000e0000 */
[----:B------:R-:W-:Y:S04]  /*3690*/  STL [R1+0x2ac], RZ ;  /* 0x0002acff01007387 */ /* 0x000fe80000100800 */
[----:B------:R-:W-:Y:S02]  /*36a0*/  STL [R1+0x2a8], RZ ;  /* 0x0002a8ff01007387 */ /* 0x000fe40000100800 */
[----:B------:R-:W-:Y:S02]  /*36b0*/  ULOP3.LUT UR12, UR10, 0x10000, URZ, 0xfc, !UPT ;  /* 0x000100000a0c7892 */ /* 0x000fe4000f8efc3f */
[----:B------:R-:W-:Y:S02]  /*36c0*/  STL [R1+0x2a4], RZ ;  /* 0x0002a4ff01007387 */ /* 0x000fe40000100800 */
[----:B------:R-:W-:-:S02]  /*36d0*/  ULEA UR12, UR9, UR12, 0x9 ;  /* 0x0000000c090c7291 */ /* 0x000fc4000f8e483f */
[----:B------:R-:W-:Y:S01]  /*36e0*/  STL [R1+0x2a0], RZ ;  /* 0x0002a0ff01007387 */ /* 0x000fe20000100800 */
[----:B------:R-:W-:-:S03]  /*36f0*/  UIMAD UR14, UR9, 0x1e0, UR8 ;  /* 0x000001e0090e78a4 */ /* 0x000fc6000f8e0208 */
[----:B------:R-:W-:Y:S01]  /*3700*/  STL [R1+0x29c], RZ ;  /* 0x00029cff01007387 */ /* 0x000fe20000100800 */
[----:B------:R-:W-:Y:S01]  /*3710*/  UIADD3 UR8, UR14, 0x20, URZ ;  /* 0x000000200e087890 */ /* 0x000fe2000fffe03f */
[----:B------:R-:W-:Y:S02]  /*3720*/  UMOV UR16, UR12 ;  /* 0x0000000c00107c82 */ /* 0x000fe40008000000 */
[----:B------:R-:W-:Y:S01]  /*3730*/  STL [R1+0x298], RZ ;  /* 0x000298ff01007387 */ /* 0x000fe20000100800 */
[----:B------:R-:W-:Y:S02]  /*3740*/  UIADD3 UR9, UR14, 0x40, URZ ;  /* 0x000000400e097890 */ /* 0x000fe4000fffe03f */
[----:B------:R-:W-:Y:S01]  /*3750*/  QGMMA.64x16x32.F32.E4M3.E4M3 R24, gdesc[UR12], RZ, !UPT, gsb0 ;  /* 0x002000000c1879f3 */ /* 0x000fe2000c0008ff */
[----:B------:R-:W-:Y:S01]  /*3760*/  UIADD3 UR58, UR14, 0x60, URZ ;  /* 0x000000600e3a7890 */ /* 0x000fe2000fffe03f */
[----:B------:R-:W-:Y:S01]  /*3770*/  STL [R1+0x294], RZ ;  /* 0x000294ff01007387 */ /* 0x000fe20000100800 */
[----:B------:R-:W-:Y:S01]  /*3780*/  UMOV UR18, UR8 ;  /* 0x0000000800127c82 */ /* 0x000fe20008000000 */
[----:B------:R-:W-:Y:S01]  /*3790*/  UMOV UR56, UR12 ;  /* 0x0000000c00387c82 */ /* 0x000fe20008000000 */
[----:B------:R-:W-:Y:S01]  /*37a0*/  UMOV UR10, UR18 ;  /* 0x00000012000a7c82 */ /* 0x000fe20008000000 */
[----:B------:R-:W-:Y:S01]  /*37b0*/  STL [R1+0x290], RZ ;  /* 0x000290ff01007387 */ /* 0x000fe20000100800 */
[----:B------:R-:W-:Y:S01]  /*37c0*/  UIADD3 UR54, UR14, 0x80, URZ ;  /* 0x000000800e367890 */ /* 0x000fe2000fffe03f */
[----:B------:R-:W-:-:S02]  /*37d0*/  UMOV UR52, UR12 ;  /* 0x0000000c00347c82 */ /* 0x000fc40008000000 */
[----:B------:R-:W-:Y:S01]  /*37e0*/  STL [R1+0x28c], RZ ;  /* 0x00028cff01007387 */ /* 0x000fe20000100800 */
[----:B------:R-:W-:Y:S01]  /*37f0*/  UIADD3 UR50, UR14, 0xa0, URZ ;  /* 0x000000a00e327890 */ /* 0x000fe2000fffe03f */
[----:B------:R-:W-:Y:S02]  /*3800*/  UMOV UR48, UR12 ;  /* 0x0000000c00307c82 */ /* 0x000fe40008000000 */
[----:B------:R-:W-:Y:S01]  /*3810*/  STL [R1+0x288], RZ ;  /* 0x000288ff01007387 */ /* 0x000fe20000100800 */
[----:B------:R-:W-:Y:S01]  /*3820*/  UIADD3 UR46, UR14, 0xc0, URZ ;  /* 0x000000c00e2e7890 */ /* 0x000fe2000fffe03f */
[----:B------:R-:W-:Y:S02]  /*3830*/  UMOV UR44, UR12 ;  /* 0x0000000c002c7c82 */ /* 0x000fe40008000000 */
        /* <DEDUP_REMOVED lines=18> */
[----:B------:R-:W-:Y:S04]  /*3960*/  STL [R1+0x26c], RZ ;  /* 0x00026cff01007387 */ /* 0x000fe80000100800 */
[----:B------:R-:W-:Y:S04]  /*3970*/  STL [R1+0x268], RZ ;  /* 0x000268ff01007387 */ /* 0x000fe80000100800 */
[----:B------:R-:W-:Y:S01]  /*3980*/  STL [R1+0x264], RZ ;  /* 0x000264ff01007387 */ /* 0x000fe20000100800 */
[----:B------:R-:W-:-:S03]  /*3990*/  WARPGROUP.DEPBAR.LE gsb0, 0x0 ;  /* 0x00008000000079c5 */ /* 0x000fc60000010000 */
        /* <DEDUP_REMOVED lines=121> */
[----:B------:R-:W-:Y:S04]  /*4130*/  STL.64 [R1+0x60], R24 ;  /* 0x0000601801007387 */ /* 0x000fe80000100a00 */
[----:B------:R-:W-:Y:S04]  /*4140*/  STL.64 [R1+0x68], R26 ;  /* 0x0000681a01007387 */ /* 0x000fe80000100a00 */
[----:B------:R-:W-:Y:S04]  /*4150*/  STL.64 [R1+0x70], R28 ;  /* 0x0000701c01007387 */ /* 0x000fe80000100a00 */
[----:B------:R1:W-:Y:S02]  /*4160*/  STL.64 [R1+0x78], R30 ;  /* 0x0000781e01007387 */ /* 0x0003e40000100a00 */
[----:B-1----:R-:W-:-:S06]  /*4170*/  WARPGROUP.ARRIVE ;  /* 0x00000000000079c5 */ /* 0x002fcc0000000000 */
[----:B------:R-:W-:Y:S01]  /*4180*/  QGMMA.64x16x32.F32.E4M3.E4M3 R24, gdesc[UR16], RZ, !UPT, gsb0 ;  /* 0x00200000101879f3 */ /* 0x000fe2000c0008ff */
[----:B------:R-:W-:Y:S01]  /*4190*/  UMOV UR16, UR12 ;  /* 0x0000000c00107c82 */ /* 0x000fe20008000000 */
[----:B------:R-:W-:Y:S01]  /*41a0*/  UMOV UR17, UR13 ;  /* 0x0000000d00117c82 */ /* 0x000fe20008000000 */
[----:B------:R-:W-:Y:S01]  /*41b0*/  UMOV UR18, UR9 ;  /* 0x0000000900127c82 */ /* 0x000fe20008000000 */
[----:B------:R-:W-:Y:S01]  /*41c0*/  UMOV UR19, 0xc0000010 ;  /* 0xc000001000137882 */ /* 0x000fe20000000000 */
[----:B------:R-:W-:Y:S01]  /*41d0*/  UMOV UR8, UR18 ;  /* 0x0000001200087c82 */ /* 0x000fe20008000000 */
[----:B------:R-:W-:Y:S01]  /*41e0*/  UMOV UR9, UR19 ;  /* 0x0000001300097c82 */ /* 0x000fe20008000000 */
[----:B------:R-:W-:Y:S02]  /*41f0*/  WARPGROUP.DEPBAR.LE gsb0, 0x0 ;  /* 0x00008000000079c5 */ /* 0x000fe40000010000 */
[----:B------:R-:W-:Y:S01]  /*4200*/  WARPGROUP.ARRIVE ;  /* 0x00000000000079c5 */ /* 0x000fe20000000000 */
[----:B------:R-:W-:Y:S04]  /*4210*/  STL.64 [R1+0x20], R24 ;  /* 0x0000201801007387 */ /* 0x000fe80000100a00 */
[----:B------:R-:W-:Y:S01]  /*4220*/  STL.64 [R1+0x28], R26 ;  /* 0x0000281a01007387 */ /* 0x000fe20000100a00 */
[----:B------:R-:W-:Y:S01]  /*4230*/  QGMMA.64x16x32.F32.E4M3.E4M3 R224, gdesc[UR16], RZ, !UPT, gsb0 ;  /* 0x0020000010e079f3 */ /* 0x000fe2000c0008ff */
[----:B------:R-:W-:Y:S01]  /*4240*/  UIADD3 UR18, UR14, 0xe0, URZ ;  /* 0x000000e00e127890 */ /* 0x000fe2000fffe03f */
[----:B------:R-:W-:Y:S01]  /*4250*/  UMOV UR16, UR12 ;  /* 0x0000000c00107c82 */ /* 0x000fe20008000000 */
[----:B------:R-:W-:Y:S01]  /*4260*/  UMOV UR17, UR13 ;  /* 0x0000000d00117c82 */ /* 0x000fe20008000000 */
[----:B------:R-:W-:Y:S01]  /*4270*/  UMOV UR19, 0xc0000010 ;  /* 0xc000001000137882 */ /* 0x000fe20000000000 */
[----:B------:R-:W-:Y:S04]  /*4280*/  STL.64 [R1+0x30], R28 ;  /* 0x0000301c01007387 */ /* 0x000fe80000100a00 */
[----:B------:R1:W-:Y:S04]  /*4290*/  STL.64 [R1+0x38], R30 ;  /* 0x0000381e01007387 */ /* 0x0003e80000100a00 */
[----:B------:R-:W-:Y:S04]  /*42a0*/  STL.64 [R1+0x438], R234 ;  /* 0x000438ea01007387 */ /* 0x000fe80000100a00 */
[----:B------:R-:W-:Y:S01]  /*42b0*/  STL.64 [R1+0x430], R232 ;  /* 0x000430e801007387 */ /* 0x000fe20000100a00 */
[----:B------:R-:W-:-:S02]  /*42c0*/  WARPGROUP.DEPBAR.LE gsb0, 0x0 ;  /* 0x00008000000079c5 */ /* 0x000fc40000010000 */
[----:B------:R-:W-:Y:S01]  /*42d0*/  WARPGROUP.ARRIVE ;  /* 0x00000000000079c5 */ /* 0x000fe20000000000 */
[----:B------:R-:W-:Y:S04]  /*42e0*/  STL.64 [R1+0x428], R230 ;  /* 0x000428e601007387 */ /* 0x000fe80000100a00 */
[----:B------:R3:W-:Y:S01]  /*42f0*/  STL.64 [R1+0x420], R228 ;  /* 0x000420e401007387 */ /* 0x0007e20000100a00 */
[----:B------:R-:W-:Y:S01]  /*4300*/  QGMMA.64x16x32.F32.E4M3.E4M3 R208, gdesc[UR56], RZ, !UPT, gsb0 ;  /* 0x0020000038d079f3 */ /* 0x000fe2000c0008ff */
[----:B------:R-:W-:Y:S01]  /*4310*/  UMOV UR56, UR8 ;  /* 0x0000000800387c82 */ /* 0x000fe20008000000 */
[----:B------:R-:W-:Y:S01]  /*4320*/  UMOV UR57, UR9 ;  /* 0x0000000900397c82 */ /* 0x000fe20008000000 */
[----:B------:R-:W-:Y:S01]  /*4330*/  UMOV UR8, UR12 ;  /* 0x0000000c00087c82 */ /* 0x000fe20008000000 */
[----:B------:R-:W-:Y:S01]  /*4340*/  UMOV UR9, UR13 ;  /* 0x0000000d00097c82 */ /* 0x000fe20008000000 */
[----:B------:R-:W-:-:S02]  /*4350*/  WARPGROUP.DEPBAR.LE gsb0, 0x0 ;  /* 0x00008000000079c5 */ /* 0x000fc40000010000 */
[----:B------:R-:W-:-:S06]  /*4360*/  WARPGROUP.ARRIVE ;  /* 0x00000000000079c5 */ /* 0x000fcc0000000000 */
[----:B------:R-:W-:Y:S01]  /*4370*/  QGMMA.64x16x32.F32.E4M3.E4M3 R192, gdesc[UR52], RZ, !UPT, gsb0 ;  /* 0x0020000034c079f3 */ /* 0x000fe2000c0008ff */
[----:B------:R-:W-:Y:S01]  /*4380*/  UMOV UR52, UR10 ;  /* 0x0000000a00347c82 */ /* 0x000fe20008000000 */
[----:B------:R-:W-:Y:S01]  /*4390*/  UIADD3 UR10, UR14, 0x120, URZ ;  /* 0x000001200e0a7890 */ /* 0x000fe2000fffe03f */
[----:B------:R-:W-:Y:S01]  /*43a0*/  UMOV UR53, UR11 ;  /* 0x0000000b00357c82 */ /* 0x000fe20008000000 */
[----:B------:R-:W-:Y:S01]  /*43b0*/  UMOV UR11, 0xc0000010 ;  /* 0xc0000010000b7882 */ /* 0x000fe20000000000 */
[----:B------:R-:W-:Y:S02]  /*43c0*/  WARPGROUP.DEPBAR.LE gsb0, 0x0 ;  /* 0x00008000000079c5 */ /* 0x000fe40000010000 */
[----:B------:R-:W-:-:S06]  /*43d0*/  WARPGROUP.ARRIVE ;  /* 0x00000000000079c5 */ /* 0x000fcc0000000000 */
[----:B------:R-:W-:Y:S03]  /*43e0*/  QGMMA.64x16x32.F32.E4M3.E4M3 R176, gdesc[UR48], RZ, !UPT, gsb0 ;  /* 0x0020000030b079f3 */ /* 0x000fe6000c0008ff */
        /* <DEDUP_REMOVED lines=11> */
[----:B------:R-:W-:Y:S01]  /*44a0*/  QGMMA.64x16x32.F32.E4M3.E4M3 R112, gdesc[UR8], RZ, !UPT, gsb0 ;  /* 0x00200000087079f3 */ /* 0x000fe2000c0008ff */
[----:B------:R-:W-:Y:S02]  /*44b0*/  UIADD3 UR8, UR12, 0x100, URZ ;  /* 0x000001000c087890 */ /* 0x000fe4000fffe03f */
        /* <DEDUP_REMOVED lines=15> */
[----:B------:R-:W-:Y:S01]  /*45b0*/  UMOV UR40, UR8 ;  /* 0x0000000800287c82 */ /* 0x000fe20008000000 */
[----:B------:R-:W-:Y:S01]  /*45c0*/  UMOV UR41, 0xc0000010 ;  /* 0xc000001000297882 */ /* 0x000fe20000000000 */
[----:B------:R-:W-:Y:S01]  /*45d0*/  UMOV UR36, UR40 ;  /* 0x0000002800247c82 */ /* 0x000fe20008000000 */
[----:B------:R-:W-:Y:S01]  /*45e0*/  UMOV UR37, UR41 ;  /* 0x0000002900257c82 */ /* 0x000fe20008000000 */
[----:B------:R-:W-:Y:S01]  /*45f0*/  UMOV UR28, UR40 ;  /* 0x00000028001c7c82 */ /* 0x000fe20008000000 */
[----:B------:R-:W-:Y:S01]  /*4600*/  UMOV UR29, UR41 ;  /* 0x00000029001d7c82 */ /* 0x000fe20008000000 */
[----:B------:R-:W-:Y:S01]  /*4610*/  UMOV UR24, UR40 ;  /* 0x0000002800187c82 */ /* 0x000fe20008000000 */
[----:B------:R-:W-:Y:S01]  /*4620*/  UMOV UR25, UR41 ;  /* 0x0000002900197c82 */ /* 0x000fe20008000000 */
[----:B------:R-:W-:Y:S01]  /*4630*/  UMOV UR32, UR40 ;  /* 0x0000002800207c82 */ /* 0x000fe20008000000 */
[----:B------:R-:W-:Y:S01]  /*4640*/  UMOV UR33, UR41 ;  /* 0x0000002900217c82 */ /* 0x000fe20008000000 */
[----:B------:R-:W-:Y:S01]  /*4650*/  ULDC UR8, c[0x0][0x50c] ;  /* 0x0001430000087ab9 */ /* 0x000fe20000000800 */
[----:B------:R-:W-:Y:S01]  /*4660*/  UMOV UR9, UR41 ;  /* 0x0000002900097c82 */ /* 0x000fe20008000000 */
[----:B------:R-:W-:Y:S01]  /*4670*/  UISETP.NE.AND UP0, UPT, UR8, 0x1, UPT ;  /* 0x000000010800788c */ /* 0x000fe2000bf05270 */
[----:B------:R-:W-:-:S02]  /*4680*/  UMOV UR20, UR40 ;  /* 0x0000002800147c82 */ /* 0x000fc40008000000 */
        /* <DEDUP_REMOVED lines=10> */
[----:B------:R-:W-:-:S02]  /*4730*/  WARPGROUP.DEPBAR.LE gsb0, 0x0 ;  /* 0x00008000000079c5 */ /* 0x000fc40000010000 */
[----:B-1----:R-:W-:-:S06]  /*4740*/  WARPGROUP.ARRIVE ;  /* 0x00000000000079c5 */ /* 0x002fcc0000000000 */
[----:B------:R-:W-:Y:S01]  /*4750*/  QGMMA.64x16x32.F32.E4M3.E4M3 R24, gdesc[UR40], RZ, !UPT, gsb0 ;  /* 0x00200000281879f3 */ /* 0x000fe2000c0008ff */
[----:B------:R-:W-:Y:S01]  /*4760*/  UMOV UR42, UR52 ;  /* 0x00000034002a7c82 */ /* 0x000fe20008000000 */
[----:B------:R-:W-:Y:S01]  /*4770*/  UMOV UR43, UR53 ;  /* 0x00000035002b7c82 */ /* 0x000fe20008000000 */
[----:B------:R-:W-:Y:S01]  /*4780*/  UMOV UR52, UR40 ;  /* 0x0000002800347c82 */ /* 0x000fe20008000000 */
[----:B------:R-:W-:Y:S01]  /*4790*/  UMOV UR53, UR41 ;  /* 0x0000002900357c82 */ /* 0x000fe20008000000 */
[----:B------:R-:W-:Y:S02]  /*47a0*/  WARPGROUP.DEPBAR.LE gsb0, 0x0 ;  /* 0x00008000000079c5 */ /* 0x000fe40000010000 */
[----:B------:R-:W-:-:S06]  /*47b0*/  WARPGROUP.ARRIVE ;  /* 0x00000000000079c5 */ /* 0x000fcc0000000000 */
[----:B------:R-:W-:Y:S01]  /*47c0*/  QGMMA.64x16x32.F32.E4M3.E4M3 R40, gdesc[UR36], RZ, !UPT, gsb0 ;  /* 0x00200000242879f3 */ /* 0x000fe2000c0008ff */
[----:B------:R-:W-:Y:S01]  /*47d0*/  UMOV UR38, UR56 ;  /* 0x0000003800267c82 */ /* 0x000fe20008000000 */
[----:B------:R-:W-:Y:S01]  /*47e0*/  UMOV UR39, UR57 ;  /* 0x0000003900277c82 */ /* 0x000fe20008000000 */
[----:B------:R-:W-:Y:S01]  /*47f0*/  UMOV UR56, UR40 ;  /* 0x0000002800387c82 */ /* 0x000fe20008000000 */
[----:B------:R-:W-:Y:S01]  /*4800*/  UMOV UR57, UR41 ;  /* 0x0000002900397c82 */ /* 0x000fe20008000000 */
        /* <DEDUP_REMOVED lines=12> */
[----:B------:R-:W-:-:S06]  /*48d0*/  USEL UR8, URZ, 0x1, UP0 ;  /* 0x000000013f087887 */ /* 0x000fcc0008000000 */
[----:B------:R-:W-:Y:S01]  /*48e0*/  ISETP.NE.AND P0, PT, RZ, UR8, PT ;  /* 0x00000008ff007c0c */ /* 0x000fe2000bf05270 */
        /* <DEDUP_REMOVED lines=30> */
[----:B---3--:R-:W-:-:S06]  /*4ad0*/  WARPGROUP.ARRIVE ;  /* 0x00000000000079c5 */ /* 0x008fcc0000000000 */
[----:B------:R-:W-:Y:S03]  /*4ae0*/  QGMMA.64x16x32.F32.E4M3.E4M3 R228, gdesc[UR20], RZ, !UPT, gsb0 ;  /* 0x0020000014e479f3 */ /* 0x000fe6000c0008ff */
[----:B------:R-:W-:Y:S02]  /*4af0*/  WARPGROUP.DEPBAR.LE gsb0, 0x0 ;  /* 0x00008000000079c5 */ /* 0x000fe40000010000 */
[----:B------:R-:W-:Y:S01]  /*4b00*/  STL.64 [R1], R228 ;  /* 0x000000e401007387 */ /* 0x000fe20000100a00 */
[----:B------:R-:W-:Y:S02]  /*4b10*/  IMAD.MOV.U32 R5, RZ, RZ, R233 ;  /* 0x000000ffff057224 */ /* 0x000fe400078e00e9 */
[----:B------:R-:W-:Y:S01]  /*4b20*/  IMAD.MOV.U32 R4, RZ, RZ, R234 ;  /* 0x000000ffff047224 */ /* 0x000fe200078e00ea */
[----:B------:R-:W-:Y:S01]  /*4b30*/  STL.64 [R1+0x8], R230 ;  /* 0x000008e601007387 */ /* 0x000fe20000100a00 */
[----:B0-----:R-:W-:-:S03]  /*4b40*/  IMAD.MOV.U32 R2, RZ, RZ, R235 ;  /* 0x000000ffff027224 */ /* 0x001fc600078e00eb */
[----:B------:R-:W-:Y:S04]  /*4b50*/  STL.64 [R1+0x10], R232 ;  /* 0x000010e801007387 */ /* 0x000fe80000100a00 */
[----:B------:R0:W-:Y:S02]  /*4b60*/  STL.64 [R1+0x18], R234 ;  /* 0x000018ea01007387 */ /* 0x0001e40000100a00 */
[----:B0-----:R-:W-:-:S06]  /*4b70*/  WARPGROUP.ARRIVE ;  /* 0x00000000000079c5 */ /* 0x001fcc0000000000 */
[----:B------:R-:W-:Y:S03]  /*4b80*/  QGMMA.64x16x32.F32.E4M3.E4M3 R228, gdesc[UR12], RZ, !UPT, gsb0 ;  /* 0x002000000ce479f3 */ /* 0x000fe6000c0008ff */
[----:B------:R-:W-:Y:S02]  /*4b90*/  WARPGROUP.DEPBAR.LE gsb0, 0x0 ;  /* 0x00008000000079c5 */ /* 0x000fe40000010000 */
[----:B------:R-:W-:Y:S04]  /*4ba0*/  STL.64 [R1+0x40], R228 ;  /* 0x000040e401007387 */ /* 0x000fe80000100a00 */
[----:B------:R-:W-:Y:S04]  /*4bb0*/  STL.64 [R1+0x48], R230 ;  /* 0x000048e601007387 */ /* 0x000fe80000100a00 */
[----:B------:R-:W-:Y:S04]  /*4bc0*/  STL.64 [R1+0x50], R232 ;  /* 0x000050e801007387 */ /* 0x000fe80000100a00 */
[----:B------:R0:W-:Y:S04]  /*4bd0*/  STL.64 [R1+0x58], R234 ;  /* 0x000058ea01007387 */ /* 0x0001e80000100a00 */
[----:B0-----:R0:W5:Y:S04]  /*4be0*/  LDL.LU.64 R234, [R1+0x438] ;  /* 0x0004380001ea7983 */ /* 0x0011680000300a00 */
[----:B------:R0:W5:Y:S04]  /*4bf0*/  LDL.LU.64 R232, [R1+0x430] ;  /* 0x0004300001e87983 */ /* 0x0001680000300a00 */
[----:B------:R0:W5:Y:S04]  /*4c00*/  LDL.LU.64 R230, [R1+0x428] ;  /* 0x0004280001e67983 */ /* 0x0001680000300a00 */
[----:B------:R0:W5:Y:S01]  /*4c10*/  LDL.LU.64 R228, [R1+0x420] ;  /* 0x0004200001e47983 */ /* 0x0001620000300a00 */
[----:B------:R-:W-:-:S02]  /*4c20*/  CS2R R10, SRZ ;  /* 0x00000000000a7805 */ /* 0x000fc4000001ff00 */
[----:B------:R-:W-:Y:S02]  /*4c30*/  CS2R R8, SRZ ;  /* 0x0000000000087805 */ /* 0x000fe4000001ff00 */
[----:B------:R-:W-:Y:S01]  /*4c40*/  CS2R R6, SRZ ;  /* 0x0000000000067805 */ /* 0x000fe2000001ff00 */
[----:B------:R-:W-:Y:S06]  /*4c50*/  @!P0 BRA `(.L_x_23) ;  /* 0x0000001c00cc8947 */ /* 0x000fec0003800000 */
[----:B------:R-:W3:Y:S04]  /*4c60*/  LDL R6, [R1+0x60] ;  /* 0x0000600001067983 */ /* 0x000ee80000100800 */
[----:B------:R-:W4:Y:S04]  /*4c70*/  LDL R7, [R1+0x64] ;  /* 0x0000640001077983 */ /* 0x000f280000100800 */
[----:B------:R-:W2:Y:S04]  /*4c80*/  LDL R8, [R1+0x68] ;  /* 0x0000680001087983 */ /* 0x000ea80000100800 */
        /* <DEDUP_REMOVED lines=15> */
[----:B-----5:R-:W2:Y:S04]  /*4d80*/  LDL R232, [R1+0x28] ;  /* 0x0000280001e87983 */ /* 0x020ea80000100800 */
[----:B------:R-:W2:Y:S04]  /*4d90*/  LDL R233, [R1+0x2c] ;  /* 0x00002c0001e97983 */ /* 0x000ea80000100800 */
[----:B------:R-:W2:Y:S04]  /*4da0*/  LDL R234, [R1+0x30] ;  /* 0x0000300001ea7983 */ /* 0x000ea80000100800 */
[----:B------:R-:W2:Y:S04]  /*4db0*/  LDL R235, [R1+0x34] ;  /* 0x0000340001eb7983 */ /* 0x000ea80000100800 */
[----:B------:R1:W-:Y:S04]  /*4dc0*/  STL [R1+0x430], R27 ;  /* 0x0004301b01007387 */ /* 0x0003e80000100800 */
[----:B-1----:R-:W3:Y:S04]  /*4dd0*/  LDL R27, [R1+0x38] ;  /* 0x00003800011b7983 */ /* 0x002ee80000100800 */
[----:B------:R1:W-:Y:S04]  /*4de0*/  STL [R1+0x42c], R28 ;  /* 0x00042c1c01007387 */ /* 0x0003e80000100800 */
[----:B-1----:R-:W4:Y:S04]  /*4df0*/  LDL R28, [R1+0x3c] ;  /* 0x00003c00011c7983 */ /* 0x002f280000100800 */
[----:B------:R1:W-:Y:S04]  /*4e00*/  STL [R1+0x428], R29 ;  /* 0x0004281d01007387 */ /* 0x0003e80000100800 */
[----:B-1----:R-:W2:Y:S04]  /*4e10*/  LDL R29, [R1] ;  /* 0x00000000011d7983 */ /* 0x002ea80000100800 */
[----:B------:R1:W-:Y:S04]  /*4e20*/  STL [R1+0x424], R30 ;  /* 0x0004241e01007387 */ /* 0x0003e80000100800 */
[----:B-1----:R-:W2:Y:S04]  /*4e30*/  LDL R30, [R1+0x4] ;  /* 0x00000400011e7983 */ /* 0x002ea80000100800 */
[----:B------:R1:W-:Y:S04]  /*4e40*/  STL [R1+0x420], R31 ;  /* 0x0004201f01007387 */ /* 0x0003e80000100800 */
[----:B-1----:R-:W2:Y:S04]  /*4e50*/  LDL R31, [R1+0x8] ;  /* 0x00000800011f7983 */ /* 0x002ea80000100800 */
[----:B------:R1:W-:Y:S04]  /*4e60*/  STL [R1+0x41c], R3 ;  /* 0x00041c0301007387 */ /* 0x0003e80000100800 */
[----:B------:R-:W2:Y:S04]  /*4e70*/  LDL R0, [R1+0x10] ;  /* 0x0000100001007983 */ /* 0x000ea80000100800 */
[----:B-1----:R-:W2:Y:S01]  /*4e80*/  LDL R3, [R1+0xc] ;  /* 0x00000c0001037983 */ /* 0x002ea20000100800 */
[----:B------:R-:W-:-:S01]  /*4e90*/  FADD R5, RZ, R5 ;  /* 0x00000005ff057221 */ /* 0x000fc20000000000 */
[----:B------:R-:W-:Y:S01]  /*4ea0*/  FADD R4, RZ, R4 ;  /* 0x00000004ff047221 */ /* 0x000fe20000000000 */
[----:B---3--:R-:W-:-:S02]  /*4eb0*/  FADD R236, RZ, R27 ;  /* 0x0000001bffec7221 */ /* 0x008fc40000000000 */
[----:B------:R-:W3:Y:S01]  /*4ec0*/  LDL.LU R27, [R1+0x430] ;  /* 0x00043000011b7983 */ /* 0x000ee20000300800 */
[----:B----4-:R-:W-:-:S03]  /*4ed0*/  FADD R237, RZ, R28 ;  /* 0x0000001cffed7221 */ /* 0x010fc60000000000 */
[----:B------:R-:W4:Y:S01]  /*4ee0*/  LDL.LU R28, [R1+0x42c] ;  /* 0x00042c00011c7983 */ /* 0x000f220000300800 */
[----:B--2---:R-:W-:-:S05]  /*4ef0*/  FADD R29, RZ, R29 ;  /* 0x0000001dff1d7221 */ /* 0x004fca0000000000 */
[----:B------:R1:W-:Y:S01]  /*4f00*/  STL [R1+0x80], R29 ;  /* 0x0000801d01007387 */ /* 0x0003e20000100800 */
[----:B------:R-:W-:-:S03]  /*4f10*/  FADD R30, RZ, R30 ;  /* 0x0000001eff1e7221 */ /* 0x000fc60000000000 */
[----:B-1----:R-:W2:Y:S04]  /*4f20*/  LDL.LU R29, [R1+0x428] ;  /* 0x00042800011d7983 */ /* 0x002ea80000300800 */
[----:B------:R1:W-:Y:S01]  /*4f30*/  STL [R1+0x84], R30 ;  /* 0x0000841e01007387 */ /* 0x0003e20000100800 */
[----:B------:R-:W-:-:S03]  /*4f40*/  FADD R31, RZ, R31 ;  /* 0x0000001fff1f7221 */ /* 0x000fc60000000000 */
[----:B-1----:R-:W2:Y:S04]  /*4f50*/  LDL.LU R30, [R1+0x424] ;  /* 0x00042400011e7983 */ /* 0x002ea80000300800 */
[----:B------:R1:W-:Y:S01]  /*4f60*/  STL [R1+0x88], R31 ;  /* 0x0000881f01007387 */ /* 0x0003e20000100800 */
[----:B------:R-:W-:-:S01]  /*4f70*/  FADD R0, RZ, R0 ;  /* 0x00000000ff007221 */ /* 0x000fc20000000000 */
[----:B------:R-:W-:Y:S02]  /*4f80*/  FADD R3, RZ, R3 ;  /* 0x00000003ff037221 */ /* 0x000fe40000000000 */
[----:B-1----:R-:W2:Y:S04]  /*4f90*/  LDL.LU R31, [R1+0x420] ;  /* 0x00042000011f7983 */ /* 0x002ea80000300800 */
[----:B------:R1:W-:Y:S04]  /*4fa0*/  STL [R1+0x8c], R3 ;  /* 0x00008c0301007387 */ /* 0x0003e80000100800 */
[----:B-1----:R1:W5:Y:S04]  /*4fb0*/  LDL.LU R3, [R1+0x41c] ;  /* 0x00041c0001037983 */ /* 0x0023680000300800 */
[----:B------:R0:W-:Y:S04]  /*4fc0*/  STL [R1+0x90], R0 ;  /* 0x0000900001007387 */ /* 0x0001e80000100800 */
[----:B------:R-:W-:Y:S01]  /*4fd0*/  STL [R1+0x94], R5 ;  /* 0x0000940501007387 */ /* 0x000fe20000100800 */
[----:B0-----:R-:W-:-:S01]  /*4fe0*/  FADD R0, RZ, R2 ;  /* 0x00000002ff007221 */ /* 0x001fc20000000000 */
[----:B------:R-:W-:-:S02]  /*4ff0*/  FADD R2, RZ, R224 ;  /* 0x000000e0ff027221 */ /* 0x000fc40000000000 */
[----:B------:R0:W-:Y:S04]  /*5000*/  STL [R1+0x98], R4 ;  /* 0x0000980401007387 */ /* 0x0001e80000100800 */
[----:B------:R1:W-:Y:S04]  /*5010*/  STL [R1+0x9c], R0 ;  /* 0x00009c0001007387 */ /* 0x0003e80000100800 */
[----:B------:R1:W-:Y:S01]  /*5020*/  STL [R1+0xa0], R2 ;  /* 0x0000a00201007387 */ /* 0x0003e20000100800 */
[----:B0-----:R-:W-:-:S01]  /*5030*/  FADD R4, RZ, R225 ;  /* 0x000000e1ff047221 */ /* 0x001fc20000000000 */
[----:B-1----:R-:W-:-:S04]  /*5040*/  FADD R0, RZ, R226 ;  /* 0x000000e2ff007221 */ /* 0x002fc80000000000 */
[----:B------:R0:W-:Y:S01]  /*5050*/  STL [R1+0xa4], R4 ;  /* 0x0000a40401007387 */ /* 0x0001e20000100800 */
[----:B------:R-:W-:-:S03]  /*5060*/  FADD R2, RZ, R227 ;  /* 0x000000e3ff027221 */ /* 0x000fc60000000000 */
        /* <DEDUP_REMOVED lines=65> */
[----:B---3--:R-:W-:-:S03]  /*5480*/  FADD R2, RZ, R196 ;  /* 0x000000c4ff027221 */ /* 0x008fc60000000000 */
        /* <DEDUP_REMOVED lines=335> */
[----:B----4-:R-:W-:-:S03]  /*6980*/  FADD R2, RZ, R28 ;  /* 0x0000001cff027221 */ /* 0x010fc60000000000 */
[----:B------:R0:W-:Y:S04]  /*6990*/  STL [R1+0x3cc], R0 ;  /* 0x0003cc0001007387 */ /* 0x0001e80000100800 */
[----:B------:R1:W-:Y:S01]  /*69a0*/  STL [R1+0x3d0], R2 ;  /* 0x0003d00201007387 */ /* 0x0003e20000100800 */
[----:B--2---:R-:W-:-:S01]  /*69b0*/  FADD R4, RZ, R29 ;  /* 0x0000001dff047221 */ /* 0x004fc20000000000 */
[----:B0-----:R-:W-:-:S04]  /*69c0*/  FADD R0, RZ, R30 ;  /* 0x0000001eff007221 */ /* 0x001fc80000000000 */
[----:B------:R-:W-:Y:S01]  /*69d0*/  STL [R1+0x3d4], R4 ;  /* 0x0003d40401007387 */ /* 0x000fe20000100800 */
[----:B-1----:R-:W-:-:S03]  /*69e0*/  FADD R2, RZ, R31 ;  /* 0x0000001fff027221 */ /* 0x002fc60000000000 */
[----:B------:R0:W-:Y:S04]  /*69f0*/  STL [R1+0x3d8], R0 ;  /* 0x0003d80001007387 */ /* 0x0001e80000100800 */
[----:B------:R1:W-:Y:S01]  /*6a00*/  STL [R1+0x3dc], R2 ;  /* 0x0003dc0201007387 */ /* 0x0003e20000100800 */
[----:B------:R-:W-:Y:S01]  /*6a10*/  UMOV UR9, URZ ;  /* 0x0000003f00097c82 */ /* 0x000fe20008000000 */
[----:B------:R-:W-:Y:S01]  /*6a20*/  FADD R6, RZ, R6 ;  /* 0x00000006ff067221 */ /* 0x000fe20000000000 */
[----:B------:R-:W-:-:S01]  /*6a30*/  FADD R7, RZ, R7 ;  /* 0x00000007ff077221 */ /* 0x000fc20000000000 */
        /* <DEDUP_REMOVED lines=20> */
[----:B01----:R-:W-:-:S07]  /*6b80*/  IMAD.U32 R0, RZ, RZ, UR9 ;  /* 0x00000009ff007e24 */ /* 0x003fce000f8e00ff */
.L_x_23:
[----:B------:R-:W3:Y:S01]  /*6b90*/  LDL R2, [R1+0x400] ;  /* 0x0004000001027983 */ /* 0x000ee20000100800 */
[----:B-----5:R-:W-:-:S13]  /*6ba0*/  R2UR UR9, R3 ;  /* 0x00000000030972ca */ /* 0x020fda00000e0000 */
[----:B------:R-:W-:-:S04]  /*6bb0*/  UIADD3 UR60, UR9, 0x1, URZ ;  /* 0x00000001093c7890 */ /* 0x000fc8000fffe03f */
[----:B------:R-:W-:-:S04]  /*6bc0*/  UISETP.NE.AND UP0, UPT, UR60, 0xe, UPT ;  /* 0x0000000e3c00788c */ /* 0x000fc8000bf05270 */
[----:B------:R-:W-:Y:S02]  /*6bd0*/  USEL UR9, URZ, 0x1, UP0 ;  /* 0x000000013f097887 */ /* 0x000fe40008000000 */
[----:B------:R-:W-:Y:S01]  /*6be0*/  USEL UR60, UR60, URZ, UP0 ;  /* 0x0000003f3c3c7287 */ /* 0x000fe20008000000 */
[----:B---3--:R-:W-:-:S13]  /*6bf0*/  R2UR UR10, R2 ;  /* 0x00000000020a72ca */ /* 0x008fda00000e0000 */
[----:B------:R-:W-:-:S06]  /*6c00*/  ULOP3.LUT UR9, UR10, UR9, URZ, 0x3c, !UPT ;  /* 0x000000090a097292 */ /* 0x000fcc000f8e3c3f */
[----:B------:R-:W-:Y:S01]  /*6c10*/  IMAD.U32 R2, RZ, RZ, UR9 ;  /* 0x00000009ff027e24 */ /* 0x000fe2000f8e00ff */
[----:B------:R-:W-:-:S06]  /*6c20*/  UMOV UR9, 0x1 ;  /* 0x0000000100097882 */ /* 0x000fcc0000000000 */
.L_x_18:
[----:B------:R-:W3:Y:S02]  /*6c30*/  LDL R3, [R1+0x410] ;  /* 0x0004100001037983 */ /* 0x000ee40000100800 */
[----:B---3--:R-:W-:-:S13]  /*6c40*/  R2UR UR11, R3 ;  /* 0x00000000030b72ca */ /* 0x008fda00000e0000 */
[----:B------:R-:W-:-:S04]  /*6c50*/  UISETP.LT.AND UP0, UPT, UR11, 0x1, UPT ;  /* 0x000000010b00788c */ /* 0x000fc8000bf01270 */
[----:B------:R-:W-:-:S04]  /*6c60*/  USEL UR10, UR11, 0x1, UP0 ;  /* 0x000000010b0a7887 */ /* 0x000fc80008000000 */
[----:B------:R-:W-:-:S04]  /*6c70*/  UIADD3 UR10, UR11, -UR10, URZ ;  /* 0x8000000a0b0a7290 */ /* 0x000fc8000fffe03f */
[----:B------:R-:W-:-:S06]  /*6c80*/  UISETP.GE.AND UP0, UPT, UR10, 0x1, UPT ;  /* 0x000000010a00788c */ /* 0x000fcc000bf06270 */
[----:B------:R-:W-:-:S13]  /*6c90*/  PLOP3.LUT P0, PT, PT, PT, UP0, 0x80, 0x0 ;  /* 0x000000000000781c */ /* 0x000fda0003f0f008 */
[----:B------:R-:W-:Y:S05]  /*6ca0*/  @!P0 BRA `(.L_x_24) ;  /* 0x0000004400708947 */ /* 0x000fea0003800000 */
[----:B------:R-:W3:Y:S02]  /*6cb0*/  LDL R3, [R1+0x3fc] ;  /* 0x0003fc0001037983 */ /* 0x000ee40000100800 */
[----:B---3--:R-:W-:Y:S01]  /*6cc0*/  R2UR UR11, R3 ;  /* 0x00000000030b72ca */ /* 0x008fe200000e0000 */
[----:B------:R-:W-:-:S12]  /*6cd0*/  IMAD.U32 R3, RZ, RZ, UR10 ;  /* 0x0000000aff037e24 */ /* 0x000fd8000f8e00ff */
[----:B------:R-:W-:-:S07]  /*6ce0*/  IMAD.U32 R4, RZ, RZ, UR11 ;  /* 0x0000000bff047e24 */ /* 0x000fce000f8e00ff */
.L_x_32:
[----:B------:R-:W3:Y:S02]  /*6cf0*/  LDL R5, [R1+0x3e4] ;  /* 0x0003e40001057983 */ /* 0x000ee40000100800 */
[----:B---3--:R-:W-:-:S13]  /*6d00*/  R2UR UR10, R5 ;  /* 0x00000000050a72ca */ /* 0x008fda00000e0000 */
[----:B------:R-:W-:-:S06]  /*6d10*/  UISETP.NE.AND UP0, UPT, UR10, 0x3, UPT ;  /* 0x000000030a00788c */ /* 0x000fcc000bf05270 */
[----:B------:R-:W-:-:S13]  /*6d20*/  PLOP3.LUT P1, PT, PT, PT, UP0, 0x80, 0x0 ;  /* 0x000000000000781c */ /* 0x000fda0003f2f008 */
[----:B------:R-:W-:Y:S05]  /*6d30*/  @!P1 BRA `(.L_x_25) ;  /* 0x0000000000049947 */ /* 0x000fea0003800000 */
[----:B------:R-:W-:Y:S01]  /*6d40*/  BPT.TRAP 0x1 ;  /* 0x000000040000795c */ /* 0x000fe20000300000 */
.L_x_25:
[----:B------:R-:W1:Y:S01]  /*6d50*/  S2UR UR10, SR_CgaCtaId ;  /* 0x00000000000a79c3 */ /* 0x000e620000008800 */
[----:B------:R-:W-:Y:S01]  /*6d60*/  UMOV UR61, 0x400 ;  /* 0x00000400003d7882 */ /* 0x000fe20000000000 */
[----:B------:R-:W-:Y:S01]  /*6d70*/  SHF.L.U32 R5, R2, 0x1f, RZ ;  /* 0x0000001f02057819 */ /* 0x000fe200000006ff */
[----:B-1----:R-:W-:-:S04]  /*6d80*/  ULEA UR61, UR10, UR61, 0x18 ;  /* 0x0000003d0a3d7291 */ /* 0x002fc8000f8ec03f */
[----:B------:R-:W-:-:S09]  /*6d90*/  ULEA UR10, UR60, UR61, 0x3 ;  /* 0x0000003d3c0a7291 */ /* 0x000fd2000f8e183f */
[----:B------:R1:W3:Y:S01]  /*6da0*/  SYNCS.PHASECHK.TRANS64.TRYWAIT P0, [UR10], R5 ;  /* 0x00000005ff0075a7 */ /* 0x0002e2000800014a */
[----:B------:R-:W-:Y:S05]  /*6db0*/  @!P1 BRA `(.L_x_26) ;  /* 0x0000000000049947 */ /* 0x000fea0003800000 */
[----:B------:R-:W-:Y:S01]  /*6dc0*/  BPT.TRAP 0x1 ;  /* 0x000000040000795c */ /* 0x000fe20000300000 */
.L_x_26:
[----:B---3--:R-:W-:Y:S05]  /*6dd0*/  @P0 BRA `(.L_x_27) ;  /* 0x0000000000080947 */ /* 0x008fea0003800000 */
[----:B------:R-:W3:Y:S02]  /*6de0*/  SYNCS.PHASECHK.TRANS64.TRYWAIT P0, [UR10], R5 ;  /* 0x00000005ff0075a7 */ /* 0x000ee4000800014a */
[----:B---3--:R-:W-:Y:S05]  /*6df0*/  @!P0 BRA `(.L_x_28) ;  /* 0x000001bc003c8947 */ /* 0x008fea0003800000 */
.L_x_27:
[----:B-1----:R-:W3:Y:S04]  /*6e00*/  LDL R5, [R1+0x3e0] ;  /* 0x0003e00001057983 */ /* 0x002ee80000100800 */
[----:B------:R-:W-:Y:S04]  /*6e10*/  STL.64 [R1+0x498], R10 ;  /* 0x0004980a01007387 */ /* 0x000fe80000100a00 */
[----:B------:R-:W-:Y:S04]  /*6e20*/  STL.64 [R1+0x490], R8 ;  /* 0x0004900801007387 */ /* 0x000fe80000100a00 */
[----:B------:R-:W-:Y:S04]  /*6e30*/  STL.64 [R1+0x488], R6 ;  /* 0x0004880601007387 */ /* 0x000fe80000100a00 */
[----:B------:R1:W-:Y:S04]  /*6e40*/  STL [R1+0x480], R4 ;  /* 0x0004800401007387 */ /* 0x0003e80000100800 */
[----:B------:R-:W-:Y:S04]  /*6e50*/  STL.64 [R1+0x478], R222 ;  /* 0x000478de01007387 */ /* 0x000fe80000100a00 */
[----:B------:R-:W-:Y:S04]  /*6e60*/  STL.64 [R1+0x470], R220 ;  /* 0x000470dc01007387 */ /* 0x000fe80000100a00 */
[----:B------:R-:W-:Y:S04]  /*6e70*/  STL.64 [R1+0x468], R218 ;  /* 0x000468da01007387 */ /* 0x000fe80000100a00 */
[----:B------:R4:W-:Y:S01]  /*6e80*/  STL.64 [R1+0x460], R216 ;  /* 0x000460d801007387 */ /* 0x0009e20000100a00 */
[----:B---3--:R-:W-:-:S03]  /*6e90*/  R2UR UR10, R5 ;  /* 0x00000000050a72ca */ /* 0x008fc600000e0000 */
[----:B-1----:R-:W3:Y:S04]  /*6ea0*/  LDL.LU.64 R4, [R1+0x60] ;  /* 0x0000600001047983 */ /* 0x002ee80000300a00 */
[----:B------:R-:W3:Y:S04]  /*6eb0*/  LDL.LU.64 R6, [R1+0x68] ;  /* 0x0000680001067983 */ /* 0x000ee80000300a00 */
[----:B------:R-:W3:Y:S04]  /*6ec0*/  LDL.LU.64 R8, [R1+0x70] ;  /* 0x0000700001087983 */ /* 0x000ee80000300a00 */
[----:B------:R-:W3:Y:S04]  /*6ed0*/  LDL.LU.64 R10, [R1+0x78] ;  /* 0x00007800010a7983 */ /* 0x000ee80000300a00 */
[----:B----4-:R-:W4:Y:S04]  /*6ee0*/  LDL.LU.64 R216, [R1+0x20] ;  /* 0x0000200001d87983 */ /* 0x010f280000300a00 */
[----:B------:R-:W4:Y:S04]  /*6ef0*/  LDL.LU.64 R218, [R1+0x28] ;  /* 0x0000280001da7983 */ /* 0x000f280000300a00 */
[----:B------:R-:W4:Y:S04]  /*6f00*/  LDL.LU.64 R220, [R1+0x30] ;  /* 0x0000300001dc7983 */ /* 0x000f280000300a00 */
[----:B------:R-:W4:Y:S01]  /*6f10*/  LDL.LU.64 R222, [R1+0x38] ;  /* 0x0000380001de7983 */ /* 0x000f220000300a00 */
[----:B------:R-:W-:-:S02]  /*6f20*/  UIADD3 UR11, UR61, 0x1c200, URZ ;  /* 0x0001c2003d0b7890 */ /* 0x000fc4000fffe03f */
[----:B------:R-:W-:Y:S02]  /*6f30*/  UISETP.NE.AND UP0, UPT, UR8, URZ, UPT ;  /* 0x0000003f0800728c */ /* 0x000fe4000bf05270 */
[----:B------:R-:W-:Y:S02]  /*6f40*/  USHF.R.U32.HI UR11, URZ, 0x4, UR11 ;  /* 0x000000043f0b7899 */ /* 0x000fe4000801160b */
[----:B------:R-:W-:Y:S02]  /*6f50*/  ULOP3.LUT UR10, UR10, 0x10000, URZ, 0xfc, !UPT ;  /* 0x000100000a0a7892 */ /* 0x000fe4000f8efc3f */
[----:B------:R-:W-:Y:S02]  /*6f60*/  ULOP3.LUT UR11, UR11, 0x3fff, URZ, 0xc0, !UPT ;  /* 0x00003fff0b0b7892 */ /* 0x000fe4000f8ec03f */
[----:B------:R-:W-:Y:S02]  /*6f70*/  USEL UR9, UR9, URZ, !UP0 ;  /* 0x0000003f09097287 */ /* 0x000fe4000c000000 */
[----:B------:R-:W-:-:S02]  /*6f80*/  ULEA UR8, UR60, UR10, 0x9 ;  /* 0x0000000a3c087291 */ /* 0x000fc4000f8e483f */
[----:B------:R-:W-:Y:S02]  /*6f90*/  ULOP3.LUT UR10, UR11, 0x10000, URZ, 0xfc, !UPT ;  /* 0x000100000b0a7892 */ /* 0x000fe4000f8efc3f */
[----:B------:R-:W-:Y:S02]  /*6fa0*/  UISETP.NE.U32.AND UP0, UPT, UR9, URZ, UPT ;  /* 0x0000003f0900728c */ /* 0x000fe4000bf05070 */
[----:B------:R-:W-:Y:S01]  /*6fb0*/  UIMAD UR10, UR60, 0x1e0, UR10 ;  /* 0x000001e03c0a78a4 */ /* 0x000fe2000f8e020a */
[----:B------:R-:W-:Y:S01]  /*6fc0*/  UMOV UR9, 0xc0000010 ;  /* 0xc000001000097882 */ /* 0x000fe20000000000 */
[----:B------:R-:W-:Y:S02]  /*6fd0*/  UMOV UR11, 0xc0000010 ;  /* 0xc0000010000b7882 */ /* 0x000fe40000000000 */
[----:B------:R-:W-:Y:S01]  /*6fe0*/  UIADD3 UR14, UR10, 0x20, URZ ;  /* 0x000000200a0e7890 */ /* 0x000fe2000fffe03f */
[----:B------:R-:W-:Y:S01]  /*6ff0*/  UMOV UR52, UR8 ;  /* 0x0000000800347c82 */ /* 0x000fe20008000000 */
[----:B------:R-:W-:Y:S01]  /*7000*/  UMOV UR53, UR9 ;  /* 0x0000000900357c82 */ /* 0x000fe20008000000 */
[----:B------:R-:W-:Y:S01]  /*7010*/  UMOV UR55, 0xc0000010 ;  /* 0xc000001000377882 */ /* 0x000fe20000000000 */
[----:B------:R-:W-:-:S03]  /*7020*/  UIADD3 UR15, UR10, 0x40, URZ ;  /* 0x000000400a0f7890 */ /* 0x000fc6000fffe03f */
[----:B------:R-:W-:Y:S01]  /*7030*/  UMOV UR54, UR14 ;  /* 0x0000000e00367c82 */ /* 0x000fe20008000000 */
[----:B------:R-:W-:Y:S01]  /*7040*/  UMOV UR48, UR8 ;  /* 0x0000000800307c82 */ /* 0x000fe20008000000 */
[----:B------:R-:W-:Y:S01]  /*7050*/  UMOV UR49, UR9 ;  /* 0x0000000900317c82 */ /* 0x000fe20008000000 */
[----:B------:R-:W-:Y:S01]  /*7060*/  UMOV UR51, 0xc0000010 ;  /* 0xc000001000337882 */ /* 0x000fe20000000000 */
[----:B------:R-:W-:Y:S01]  /*7070*/  UIADD3 UR58, UR10, 0x60, URZ ;  /* 0x000000600a3a7890 */ /* 0x000fe2000fffe03f */
[----:B------:R-:W-:Y:S01]  /*7080*/  UMOV UR50, UR15 ;  /* 0x0000000f00327c82 */ /* 0x000fe20008000000 */
[----:B------:R-:W-:Y:S01]  /*7090*/  UMOV UR56, UR8 ;  /* 0x0000000800387c82 */ /* 0x000fe20008000000 */
[----:B------:R-:W-:Y:S01]  /*70a0*/  UMOV UR57, UR9 ;  /* 0x0000000900397c82 */ /* 0x000fe20008000000 */
[----:B------:R-:W-:Y:S01]  /*70b0*/  UMOV UR59, 0xc0000010 ;  /* 0xc0000010003b7882 */ /* 0x000fe20000000000 */
[----:B------:R-:W-:Y:S01]  /*70c0*/  UIADD3 UR14, UR10, 0x80, URZ ;  /* 0x000000800a0e7890 */ /* 0x000fe2000fffe03f */
[----:B------:R-:W-:Y:S01]  /*70d0*/  UMOV UR12, UR8 ;  /* 0x00000008000c7c82 */ /* 0x000fe20008000000 */
[----:B------:R-:W-:Y:S01]  /*70e0*/  UMOV UR13, UR9 ;  /* 0x00000009000d7c82 */ /* 0x000fe20008000000 */
[----:B------:R-:W-:Y:S01]  /*70f0*/  UMOV UR15, 0xc0000010 ;  /* 0xc0000010000f7882 */ /* 0x000fe20000000000 */
[----:B---3--:R-:W-:Y:S01]  /*7100*/  WARPGROUP.ARRIVE ;  /* 0x00000000000079c5 */ /* 0x008fe20000000000 */
[----:B------:R-:W-:Y:S01]  /*7110*/  UIADD3 UR18, UR10, 0xa0, URZ ;  /* 0x000000a00a127890 */ /* 0x000fe2000fffe03f */
[----:B------:R-:W-:Y:S01]  /*7120*/  UMOV UR16, UR8 ;  /* 0x0000000800107c82 */ /* 0x000fe20008000000 */
[----:B------:R-:W-:Y:S01]  /*7130*/  UMOV UR17, UR9 ;  /* 0x0000000900117c82 */ /* 0x000fe20008000000 */
[----:B------:R-:W-:-:S02]  /*7140*/  UMOV UR19, 0xc0000010 ;  /* 0xc000001000137882 */ /* 0x000fc40000000000 */
[----:B------:R-:W-:Y:S01]  /*7150*/  QGMMA.64x16x32.F32.E4M3.E4M3 R4, gdesc[UR8], R4, UP0, gsb0 ;  /* 0x00200000080479f3 */ /* 0x000fe2000b800804 */
[----:B------:R-:W-:Y:S01]  /*7160*/  UMOV UR20, UR8 ;  /* 0x0000000800147c82 */ /* 0x000fe20008000000 */
[----:B------:R-:W-:Y:S01]  /*7170*/  UMOV UR21, UR9 ;  /* 0x0000000900157c82 */ /* 0x000fe20008000000 */
[----:B------:R-:W-:Y:S01]  /*7180*/  UIADD3 UR26, UR10, 0xe0, URZ ;  /* 0x000000e00a1a7890 */ /* 0x000fe2000fffe03f */
[----:B------:R-:W-:Y:S01]  /*7190*/  UMOV UR24, UR8 ;  /* 0x0000000800187c82 */ /* 0x000fe20008000000 */
[----:B------:R-:W-:Y:S01]  /*71a0*/  UMOV UR25, UR9 ;  /* 0x0000000900197c82 */ /* 0x000fe20008000000 */
[----:B------:R-:W-:Y:S01]  /*71b0*/  UMOV UR27, 0xc0000010 ;  /* 0xc0000010001b7882 */ /* 0x000fe20000000000 */
[----:B------:R-:W-:Y:S01]  /*71c0*/  UMOV UR28, UR8 ;  /* 0x00000008001c7c82 */ /* 0x000fe20008000000 */
[----:B------:R-:W-:Y:S01]  /*71d0*/  UMOV UR29, UR9 ;  /* 0x00000009001d7c82 */ /* 0x000fe20008000000 */
[----:B------:R-:W-:Y:S01]  /*71e0*/  UIADD3 UR34, UR10, 0x120, URZ ;  /* 0x000001200a227890 */ /* 0x000fe2000fffe03f */
[----:B------:R-:W-:Y:S01]  /*71f0*/  UMOV UR32, UR8 ;  /* 0x0000000800207c82 */ /* 0x000fe20008000000 */
[----:B------:R-:W-:Y:S01]  /*7200*/  UMOV UR33, UR9 ;  /* 0x0000000900217c82 */ /* 0x000fe20008000000 */
[----:B------:R-:W-:Y:S01]  /*7210*/  UMOV UR35, 0xc0000010 ;  /* 0xc000001000237882 */ /* 0x000fe20000000000 */
        /* <DEDUP_REMOVED lines=11> */
[----:B------:R-:W-:-:S02]  /*72d0*/  WARPGROUP.DEPBAR.LE gsb0, 0x0 ;  /* 0x00008000000079c5 */ /* 0x000fc40000010000 */
[----:B----4-:R-:W-:Y:S01]  /*72e0*/  WARPGROUP.ARRIVE ;  /* 0x00000000000079c5 */ /* 0x010fe20000000000 */
[----:B------:R-:W-:Y:S01]  /*72f0*/  UMOV UR22, UR50 ;  /* 0x0000003200167c82 */ /* 0x000fe20008000000 */
[----:B------:R-:W-:Y:S01]  /*7300*/  UMOV UR23, UR51 ;  /* 0x0000003300177c82 */ /* 0x000fe20008000000 */
[----:B------:R-:W-:Y:S01]  /*7310*/  UMOV UR30, UR54 ;  /* 0x00000036001e7c82 */ /* 0x000fe20008000000 */
[----:B------:R-:W-:Y:S01]  /*7320*/  UMOV UR31, UR55 ;  /* 0x00000037001f7c82 */ /* 0x000fe20008000000 */
[----:B------:R-:W-:Y:S01]  /*7330*/  UMOV UR47, 0xc0000010 ;  /* 0xc0000010002f7882 */ /* 0x000fe20000000000 */
[----:B------:R-:W-:Y:S01]  /*7340*/  QGMMA.64x16x32.F32.E4M3.E4M3 R216, gdesc[UR52], R216, UP0, gsb0 ;  /* 0x0020000034d879f3 */ /* 0x000fe2000b8008d8 */
[----:B------:R1:W-:Y:S01]  /*7350*/  STL.64 [R1+0x60], R4 ;  /* 0x0000600401007387 */ /* 0x0003e20000100a00 */
[----:B------:R-:W-:Y:S01]  /*7360*/  UIADD3 UR54, UR10, 0x1c0, URZ ;  /* 0x000001c00a367890 */ /* 0x000fe2000fffe03f */
[----:B------:R-:W-:Y:S01]  /*7370*/  UMOV UR52, UR8 ;  /* 0x0000000800347c82 */ /* 0x000fe20008000000 */
[----:B------:R-:W-:Y:S01]  /*7380*/  UMOV UR53, UR9 ;  /* 0x0000000900357c82 */ /* 0x000fe20008000000 */
[----:B------:R-:W-:Y:S01]  /*7390*/  UMOV UR55, 0xc0000010 ;  /* 0xc000001000377882 */ /* 0x000fe20000000000 */
[----:B------:R-:W-:Y:S04]  /*73a0*/  STL.64 [R1+0x68], R6 ;  /* 0x0000680601007387 */ /* 0x000fe80000100a00 */
[----:B------:R-:W-:Y:S01]  /*73b0*/  STL.64 [R1+0x70], R8 ;  /* 0x0000700801007387 */ /* 0x000fe20000100a00 */
[----:B-1----:R-:W-:-:S03]  /*73c0*/  IMAD.MOV.U32 R5, RZ, RZ, R4 ;  /* 0x000000ffff057224 */ /* 0x002fc600078e0004 */
[----:B------:R1:W-:Y:S04]  /*73d0*/  STL.64 [R1+0x78], R10 ;  /* 0x0000780a01007387 */ /* 0x0003e80000100a00 */
[----:B-1----:R1:W5:Y:S04]  /*73e0*/  LDL.LU.64 R10, [R1+0x498] ;  /* 0x00049800010a7983 */ /* 0x0023680000300a00 */
[----:B------:R1:W5:Y:S04]  /*73f0*/  LDL.LU.64 R8, [R1+0x490] ;  /* 0x0004900001087983 */ /* 0x0003680000300a00 */
[----:B------:R1:W5:Y:S04]  /*7400*/  LDL.LU.64 R6, [R1+0x488] ;  /* 0x0004880001067983 */ /* 0x0003680000300a00 */
[----:B------:R1:W5:Y:S01]  /*7410*/  LDL.LU R4, [R1+0x480] ;  /* 0x0004800001047983 */ /* 0x0003620000300800 */
[----:B------:R-:W-:-:S02]  /*7420*/  WARPGROUP.DEPBAR.LE gsb0, 0x0 ;  /* 0x00008000000079c5 */ /* 0x000fc40000010000 */
[----:B------:R-:W-:Y:S01]  /*7430*/  WARPGROUP.ARRIVE ;  /* 0x00000000000079c5 */ /* 0x000fe20000000000 */
[----:B------:R-:W-:Y:S04]  /*7440*/  STL.64 [R1+0x20], R216 ;  /* 0x000020d801007387 */ /* 0x000fe80000100a00 */
[----:B------:R-:W-:Y:S01]  /*7450*/  STL.64 [R1+0x28], R218 ;  /* 0x000028da01007387 */ /* 0x000fe20000100a00 */
[----:B------:R-:W-:Y:S03]  /*7460*/  QGMMA.64x16x32.F32.E4M3.E4M3 R224, gdesc[UR48], R224, UP0, gsb0 ;  /* 0x0020000030e079f3 */ /* 0x000fe6000b8008e0 */
[----:B------:R-:W-:Y:S01]  /*7470*/  STL.64 [R1+0x30], R220 ;  /* 0x000030dc01007387 */ /* 0x000fe20000100a00 */
[----:B------:R-:W-:Y:S01]  /*7480*/  UIADD3 UR50, UR10, 0x1a0, URZ ;  /* 0x000001a00a327890 */ /* 0x000fe2000fffe03f */
[----:B------:R-:W-:Y:S01]  /*7490*/  UMOV UR48, UR8 ;  /* 0x0000000800307c82 */ /* 0x000fe20008000000 */
[----:B------:R-:W-:Y:S01]  /*74a0*/  UMOV UR49, UR9 ;  /* 0x0000000900317c82 */ /* 0x000fe20008000000 */
[----:B------:R-:W-:Y:S01]  /*74b0*/  UMOV UR51, 0xc0000010 ;  /* 0xc000001000337882 */ /* 0x000fe20000000000 */
[----:B------:R3:W-:Y:S04]  /*74c0*/  STL.64 [R1+0x38], R222 ;  /* 0x000038de01007387 */ /* 0x0007e80000100a00 */
[----:B---3--:R-:W3:Y:S04]  /*74d0*/  LDL.LU.64 R222, [R1+0x478] ;  /* 0x0004780001de7983 */ /* 0x008ee80000300a00 */
[----:B------:R-:W3:Y:S04]  /*74e0*/  LDL.LU.64 R220, [R1+0x470] ;  /* 0x0004700001dc7983 */ /* 0x000ee80000300a00 */
[----:B------:R-:W3:Y:S04]  /*74f0*/  LDL.LU.64 R218, [R1+0x468] ;  /* 0x0004680001da7983 */ /* 0x000ee80000300a00 */
[----:B------:R-:W3:Y:S04]  /*7500*/  LDL.LU.64 R216, [R1+0x460] ;  /* 0x0004600001d87983 */ /* 0x000ee80000300a00 */
[----:B------:R-:W-:Y:S04]  /*7510*/  STL.64 [R1+0x438], R234 ;  /* 0x000438ea01007387 */ /* 0x000fe80000100a00 */
[----:B------:R-:W-:Y:S01]  /*7520*/  STL.64 [R1+0x430], R232 ;  /* 0x000430e801007387 */ /* 0x000fe20000100a00 */
[----:B------:R-:W-:-:S02]  /*7530*/  WARPGROUP.DEPBAR.LE gsb0, 0x0 ;  /* 0x00008000000079c5 */ /* 0x000fc40000010000 */
[----:B------:R-:W-:Y:S01]  /*7540*/  WARPGROUP.ARRIVE ;  /* 0x00000000000079c5 */ /* 0x000fe20000000000 */
[----:B------:R-:W-:Y:S04]  /*7550*/  STL.64 [R1+0x428], R230 ;  /* 0x000428e601007387 */ /* 0x000fe80000100a00 */
[----:B------:R4:W-:Y:S01]  /*7560*/  STL.64 [R1+0x420], R228 ;  /* 0x000420e401007387 */ /* 0x0009e20000100a00 */
[----:B------:R-:W-:Y:S03]  /*7570*/  QGMMA.64x16x32.F32.E4M3.E4M3 R208, gdesc[UR56], R208, UP0, gsb0 ;  /* 0x0020000038d079f3 */ /* 0x000fe6000b8008d0 */
[----:B----4-:R-:W4:Y:S01]  /*7580*/  LDL.LU.64 R228, [R1+0x40] ;  /* 0x0000400001e47983 */ /* 0x010f220000300a00 */
[----:B------:R-:W-:Y:S01]  /*7590*/  UMOV UR56, UR22 ;  /* 0x0000001600387c82 */ /* 0x000fe20008000000 */
[----:B------:R-:W-:-:S02]  /*75a0*/  WARPGROUP.DEPBAR.LE gsb0, 0x0 ;  /* 0x00008000000079c5 */ /* 0x000fc40000010000 */
[----:B------:R-:W-:Y:S01]  /*75b0*/  WARPGROUP.ARRIVE ;  /* 0x00000000000079c5 */ /* 0x000fe20000000000 */
[----:B------:R-:W-:Y:S01]  /*75c0*/  UMOV UR57, UR23 ;  /* 0x0000001700397c82 */ /* 0x000fe20008000000 */
[----:B------:R-:W2:Y:S04]  /*75d0*/  LDL.LU.64 R230, [R1+0x48] ;  /* 0x0000480001e67983 */ /* 0x000ea80000300a00 */
[----:B------:R-:W-:Y:S03]  /*75e0*/  QGMMA.64x16x32.F32.E4M3.E4M3 R192, gdesc[UR12], R192, UP0, gsb0 ;  /* 0x002000000cc079f3 */ /* 0x000fe6000b8008c0 */
[----:B------:R-:W-:Y:S02]  /*75f0*/  WARPGROUP.DEPBAR.LE gsb0, 0x0 ;  /* 0x00008000000079c5 */ /* 0x000fe40000010000 */
[----:B------:R-:W-:-:S06]  /*7600*/  WARPGROUP.ARRIVE ;  /* 0x00000000000079c5 */ /* 0x000fcc0000000000 */
[----:B------:R-:W-:Y:S01]  /*7610*/  QGMMA.64x16x32.F32.E4M3.E4M3 R176, gdesc[UR16], R176, UP0, gsb0 ;  /* 0x0020000010b079f3 */ /* 0x000fe2000b8008b0 */
[----:B------:R-:W-:Y:S01]  /*7620*/  UIADD3 UR22, UR10, 0xc0, URZ ;  /* 0x000000c00a167890 */ /* 0x000fe2000fffe03f */
[----:B------:R-:W-:Y:S01]  /*7630*/  UMOV UR23, 0xc0000010 ;  /* 0xc000001000177882 */ /* 0x000fe20000000000 */
[----:B------:R-:W-:Y:S02]  /*7640*/  WARPGROUP.DEPBAR.LE gsb0, 0x0 ;  /* 0x00008000000079c5 */ /* 0x000fe40000010000 */
[----:B------:R-:W-:-:S06]  /*7650*/  WARPGROUP.ARRIVE ;  /* 0x00000000000079c5 */ /* 0x000fcc0000000000 */
[----:B------:R-:W-:Y:S03]  /*7660*/  QGMMA.64x16x32.F32.E4M3.E4M3 R160, gdesc[UR20], R160, UP0, gsb0 ;  /* 0x0020000014a079f3 */ /* 0x000fe6000b8008a0 */
[----:B------:R-:W-:Y:S02]  /*7670*/  WARPGROUP.DEPBAR.LE gsb0, 0x0 ;  /* 0x00008000000079c5 */ /* 0x000fe40000010000 */
[----:B------:R-:W-:-:S06]  /*7680*/  WARPGROUP.ARRIVE ;  /* 0x00000000000079c5 */ /* 0x000fcc0000000000 */
[----:B------:R-:W-:Y:S01]  /*7690*/  QGMMA.64x16x32.F32.E4M3.E4M3 R144, gdesc[UR24], R144, UP0, gsb0 ;  /* 0x00200000189079f3 */ /* 0x000fe2000b800890 */
[----:B------:R-:W-:Y:S01]  /*76a0*/  UMOV UR16, UR30 ;  /* 0x0000001e00107c82 */ /* 0x000fe20008000000 */
[----:B------:R-:W-:Y:S01]  /*76b0*/  UIADD3 UR30, UR10, 0x100, URZ ;  /* 0x000001000a1e7890 */ /* 0x000fe2000fffe03f */
[----:B------:R-:W-:Y:S01]  /*76c0*/  UMOV UR17, UR31 ;  /* 0x0000001f00117c82 */ /* 0x000fe20008000000 */
[----:B------:R-:W-:Y:S01]  /*76d0*/  UMOV UR31, 0xc0000010 ;  /* 0xc0000010001f7882 */ /* 0x000fe20000000000 */
[----:B------:R-:W-:Y:S02]  /*76e0*/  WARPGROUP.DEPBAR.LE gsb0, 0x0 ;  /* 0x00008000000079c5 */ /* 0x000fe40000010000 */
[----:B------:R-:W-:-:S06]  /*76f0*/  WARPGROUP.ARRIVE ;  /* 0x00000000000079c5 */ /* 0x000fcc0000000000 */
[----:B------:R-:W-:Y:S03]  /*7700*/  QGMMA.64x16x32.F32.E4M3.E4M3 R128, gdesc[UR28], R128, UP0, gsb0 ;  /* 0x002000001c8079f3 */ /* 0x000fe6000b800880 */
[----:B------:R-:W-:Y:S02]  /*7710*/  WARPGROUP.DEPBAR.LE gsb0, 0x0 ;  /* 0x00008000000079c5 */ /* 0x000fe40000010000 */
[----:B------:R-:W-:Y:S01]  /*7720*/  WARPGROUP.ARRIVE ;  /* 0x00000000000079c5 */ /* 0x000fe20000000000 */
[----:B--2---:R-:W-:Y:S05]  /*7730*/  STL.64 [R1+0x458], R230 ;  /* 0x000458e601007387 */ /* 0x004fea0000100a00 */
[----:B------:R-:W-:Y:S01]  /*7740*/  QGMMA.64x16x32.F32.E4M3.E4M3 R112, gdesc[UR32], R112, UP0, gsb0 ;  /* 0x00200000207079f3 */ /* 0x000fe2000b800870 */
[----:B------:R-:W-:Y:S01]  /*7750*/  UIADD3 UR12, UR8, 0x100, URZ ;  /* 0x00000100080c7890 */ /* 0x000fe2000fffe03f */
[----:B----4-:R-:W-:Y:S04]  /*7760*/  STL.64 [R1+0x450], R228 ;  /* 0x000450e401007387 */ /* 0x010fe80000100a00 */
[----:B------:R-:W-:Y:S04]  /*7770*/  STL.64 [R1+0x448], R226 ;  /* 0x000448e201007387 */ /* 0x000fe80000100a00 */
[----:B------:R2:W-:Y:S04]  /*7780*/  STL.64 [R1+0x440], R224 ;  /* 0x000440e001007387 */ /* 0x0005e80000100a00 */
[----:B--2---:R-:W2:Y:S04]  /*7790*/  LDL.LU.64 R224, [R1] ;  /* 0x0000000001e07983 */ /* 0x004ea80000300a00 */
[----:B------:R-:W2:Y:S04]  /*77a0*/  LDL.LU.64 R226, [R1+0x8] ;  /* 0x0000080001e27983 */ /* 0x000ea80000300a00 */
[----:B------:R-:W2:Y:S04]  /*77b0*/  LDL.LU.64 R228, [R1+0x10] ;  /* 0x0000100001e47983 */ /* 0x000ea80000300a00 */
[----:B------:R-:W2:Y:S01]  /*77c0*/  LDL.LU.64 R230, [R1+0x18] ;  /* 0x0000180001e67983 */ /* 0x000ea20000300a00 */
[----:B------:R-:W-:-:S02]  /*77d0*/  WARPGROUP.DEPBAR.LE gsb0, 0x0 ;  /* 0x00008000000079c5 */ /* 0x000fc40000010000 */
[----:B------:R-:W-:Y:S01]  /*77e0*/  WARPGROUP.ARRIVE ;  /* 0x00000000000079c5 */ /* 0x000fe20000000000 */
[----:B------:R-:W-:Y:S01]  /*77f0*/  UMOV UR8, UR16 ;  /* 0x0000001000087c82 */ /* 0x000fe20008000000 */
[----:B------:R-:W-:Y:S01]  /*7800*/  UMOV UR9, UR17 ;  /* 0x0000001100097c82 */ /* 0x000fe20008000000 */
[----:B------:R-:W4:Y:S03]  /*7810*/  LDL.LU.64 R232, [R1+0x50] ;  /* 0x0000500001e87983 */ /* 0x000f260000300a00 */
[----:B------:R-:W-:Y:S01]  /*7820*/  QGMMA.64x16x32.F32.E4M3.E4M3 R96, gdesc[UR36], R96, UP0, gsb0 ;  /* 0x00200000246079f3 */ /* 0x000fe2000b800860 */
[----:B------:R-:W4:Y:S02]  /*7830*/  LDL.LU.64 R234, [R1+0x58] ;  /* 0x0000580001ea7983 */ /* 0x000f240000300a00 */
[----:B------:R-:W-:Y:S02]  /*7840*/  WARPGROUP.DEPBAR.LE gsb0, 0x0 ;  /* 0x00008000000079c5 */ /* 0x000fe40000010000 */
[----:B------:R-:W-:-:S06]  /*7850*/  WARPGROUP.ARRIVE ;  /* 0x00000000000079c5 */ /* 0x000fcc0000000000 */
[----:B------:R-:W-:Y:S03]  /*7860*/  QGMMA.64x16x32.F32.E4M3.E4M3 R80, gdesc[UR40], R80, UP0, gsb0 ;  /* 0x00200000285079f3 */ /* 0x000fe6000b800850 */
        /* <DEDUP_REMOVED lines=8> */
[----:B------:R-:W-:Y:S01]  /*78f0*/  QGMMA.64x16x32.F32.E4M3.E4M3 R32, gdesc[UR52], R32, UP0, gsb0 ;  /* 0x00200000342079f3 */ /* 0x000fe2000b800820 */
        /* <DEDUP_REMOVED lines=23> */
[----:B------:R-:W-:-:S06]  /*7a70*/  WARPGROUP.ARRIVE ;  /* 0x00000000000079c5 */ /* 0x000fcc0000000000 */
[----:B------:R-:W-:Y:S01]  /*7a80*/  QGMMA.64x16x32.F32.E4M3.E4M3 R24, gdesc[UR52], R24, UP0, gsb0 ;  /* 0x00200000341879f3 */ /* 0x000fe2000b800818 */
[----:B-----5:R-:W-:Y:S01]  /*7a90*/  R2UR UR55, R0 ;  /* 0x00000000003772ca */ /* 0x020fe200000e0000 */
[----:B------:R-:W-:Y:S01]  /*7aa0*/  ULDC UR54, c[0x0][0x50c] ;  /* 0x0001430000367ab9 */ /* 0x000fe20000000800 */
[----:B------:R-:W-:Y:S02]  /*7ab0*/  WARPGROUP.DEPBAR.LE gsb0, 0x0 ;  /* 0x00008000000079c5 */ /* 0x000fe40000010000 */
[----:B------:R-:W-:-:S06]  /*7ac0*/  WARPGROUP.ARRIVE ;  /* 0x00000000000079c5 */ /* 0x000fcc0000000000 */
[----:B------:R-:W-:Y:S01]  /*7ad0*/  QGMMA.64x16x32.F32.E4M3.E4M3 R40, gdesc[UR48], R40, UP0, gsb0 ;  /* 0x00200000302879f3 */ /* 0x000fe2000b800828 */
[----:B------:R-:W-:Y:S01]  /*7ae0*/  UMOV UR50, UR56 ;  /* 0x0000003800327c82 */ /* 0x000fe20008000000 */
[----:B------:R-:W-:Y:S01]  /*7af0*/  UMOV UR51, UR57 ;  /* 0x0000003900337c82 */ /* 0x000fe20008000000 */
[----:B------:R-:W-:Y:S01]  /*7b00*/  UMOV UR56, UR52 ;  /* 0x0000003400387c82 */ /* 0x000fe20008000000 */
[----:B------:R-:W-:Y:S01]  /*7b10*/  UMOV UR57, UR53 ;  /* 0x0000003500397c82 */ /* 0x000fe20008000000 */
        /* <DEDUP_REMOVED lines=35> */
[----:B---3--:R-:W-:-:S06]  /*7d50*/  WARPGROUP.ARRIVE ;  /* 0x00000000000079c5 */ /* 0x008fcc0000000000 */
[----:B------:R-:W-:Y:S01]  /*7d60*/  QGMMA.64x16x32.F32.E4M3.E4M3 R216, gdesc[UR12], R216, UP0, gsb0 ;  /* 0x002000000cd879f3 */ /* 0x000fe2000b8008d8 */
[----:B------:R-:W-:Y:S01]  /*7d70*/  UMOV UR12, UR52 ;  /* 0x00000034000c7c82 */ /* 0x000fe20008000000 */
[----:B------:R-:W-:Y:S01]  /*7d80*/  UMOV UR13, UR53 ;  /* 0x00000035000d7c82 */ /* 0x000fe20008000000 */
[----:B------:R-:W-:Y:S01]  /*7d90*/  UMOV UR14, UR8 ;  /* 0x00000008000e7c82 */ /* 0x000fe20008000000 */
[----:B------:R-:W-:Y:S01]  /*7da0*/  UMOV UR15, UR9 ;  /* 0x00000009000f7c82 */ /* 0x000fe20008000000 */
[----:B------:R-:W-:Y:S02]  /*7db0*/  WARPGROUP.DEPBAR.LE gsb0, 0x0 ;  /* 0x00008000000079c5 */ /* 0x000fe40000010000 */
[----:B--2---:R-:W-:-:S06]  /*7dc0*/  WARPGROUP.ARRIVE ;  /* 0x00000000000079c5 */ /* 0x004fcc0000000000 */
[----:B------:R-:W-:Y:S03]  /*7dd0*/  QGMMA.64x16x32.F32.E4M3.E4M3 R224, gdesc[UR12], R224, UP0, gsb0 ;  /* 0x002000000ce079f3 */ /* 0x000fe6000b8008e0 */
[----:B------:R-:W-:Y:S02]  /*7de0*/  WARPGROUP.DEPBAR.LE gsb0, 0x0 ;  /* 0x00008000000079c5 */ /* 0x000fe40000010000 */
[----:B------:R-:W-:Y:S04]  /*7df0*/  STL.64 [R1], R224 ;  /* 0x000000e001007387 */ /* 0x000fe80000100a00 */
[----:B------:R-:W-:Y:S04]  /*7e00*/  STL.64 [R1+0x8], R226 ;  /* 0x000008e201007387 */ /* 0x000fe80000100a00 */
[----:B------:R-:W-:Y:S04]  /*7e10*/  STL.64 [R1+0x10], R228 ;  /* 0x000010e401007387 */ /* 0x000fe80000100a00 */
[----:B------:R2:W-:Y:S04]  /*7e20*/  STL.64 [R1+0x18], R230 ;  /* 0x000018e601007387 */ /* 0x0005e80000100a00 */
[----:B--2---:R-:W4:Y:S04]  /*7e30*/  LDL.LU.64 R230, [R1+0x458] ;  /* 0x0004580001e67983 */ /* 0x004f280000300a00 */
[----:B------:R-:W4:Y:S01]  /*7e40*/  LDL.LU.64 R228, [R1+0x450] ;  /* 0x0004500001e47983 */ /* 0x000f220000300a00 */
[----:B------:R-:W-:Y:S01]  /*7e50*/  UMOV UR8, UR52 ;  /* 0x0000003400087c82 */ /* 0x000fe20008000000 */
[----:B------:R-:W-:-:S02]  /*7e60*/  UMOV UR9, UR53 ;  /* 0x0000003500097c82 */ /* 0x000fc40008000000 */
[----:B------:R1:W5:Y:S04]  /*7e70*/  LDL.LU.64 R226, [R1+0x448] ;  /* 0x0004480001e27983 */ /* 0x0003680000300a00 */
[----:B------:R1:W5:Y:S01]  /*7e80*/  LDL.LU.64 R224, [R1+0x440] ;  /* 0x0004400001e07983 */ /* 0x0003620000300a00 */
[----:B----4-:R-:W-:-:S06]  /*7e90*/  WARPGROUP.ARRIVE ;  /* 0x00000000000079c5 */ /* 0x010fcc0000000000 */
[----:B------:R-:W-:Y:S03]  /*7ea0*/  QGMMA.64x16x32.F32.E4M3.E4M3 R228, gdesc[UR8], R228, UP0, gsb0 ;  /* 0x0020000008e479f3 */ /* 0x000fe6000b8008e4 */
[----:B------:R-:W-:Y:S02]  /*7eb0*/  WARPGROUP.DEPBAR.LE gsb0, 0x0 ;  /* 0x00008000000079c5 */ /* 0x000fe40000010000 */
[----:B------:R-:W-:Y:S04]  /*7ec0*/  STL.64 [R1+0x40], R228 ;  /* 0x000040e401007387 */ /* 0x000fe80000100a00 */
[----:B------:R-:W-:Y:S04]  /*7ed0*/  STL.64 [R1+0x48], R230 ;  /* 0x000048e601007387 */ /* 0x000fe80000100a00 */
[----:B------:R-:W-:Y:S04]  /*7ee0*/  STL.64 [R1+0x50], R232 ;  /* 0x000050e801007387 */ /* 0x000fe80000100a00 */
[----:B------:R2:W-:Y:S04]  /*7ef0*/  STL.64 [R1+0x58], R234 ;  /* 0x000058ea01007387 */ /* 0x0005e80000100a00 */
[----:B--2---:R1:W5:Y:S04]  /*7f00*/  LDL.LU.64 R234, [R1+0x438] ;  /* 0x0004380001ea7983 */ /* 0x0043680000300a00 */
[----:B------:R1:W5:Y:S04]  /*7f10*/  LDL.LU.64 R232, [R1+0x430] ;  /* 0x0004300001e87983 */ /* 0x0003680000300a00 */
[----:B------:R1:W5:Y:S04]  /*7f20*/  LDL.LU.64 R230, [R1+0x428] ;  /* 0x0004280001e67983 */ /* 0x0003680000300a00 */
[----:B------:R1:W5:Y:S01]  /*7f30*/  LDL.LU.64 R228, [R1+0x420] ;  /* 0x0004200001e47983 */ /* 0x0003620000300a00 */
[----:B------:R-:W-:-:S04]  /*7f40*/  UIADD3 UR55, UR55, 0x1, URZ ;  /* 0x0000000137377890 */ /* 0x000fc8000fffe03f */
[----:B------:R-:W-:Y:S02]  /*7f50*/  UISETP.NE.AND UP0, UPT, UR55, UR54, UPT ;  /* 0x000000363700728c */ /* 0x000fe4000bf05270 */
[----:B------:R-:W-:Y:S02]  /*7f60*/  IMAD.U32 R0, RZ, RZ, UR55 ;  /* 0x00000037ff007e24 */ /* 0x000fe4000f8e00ff */
[----:B------:R-:W-:-:S06]  /*7f70*/  USEL UR8, URZ, 0x1, UP0 ;  /* 0x000000013f087887 */ /* 0x000fcc0008000000 */
[----:B------:R-:W-:-:S13]  /*7f80*/  ISETP.NE.AND P0, PT, RZ, UR8, PT ;  /* 0x00000008ff007c0c */ /* 0x000fda000bf05270 */
[----:B-1----:R-:W-:Y:S05]  /*7f90*/  @!P0 BRA `(.L_x_29) ;  /* 0x0000003000288947 */ /* 0x002fea0003800000 */
[----:B------:R1:W-:Y:S04]  /*7fa0*/  STL [R1+0x4a8], R63 ;  /* 0x0004a83f01007387 */ /* 0x0003e80000100800 */
[----:B------:R2:W-:Y:S01]  /*7fb0*/  STL [R1+0x4a4], R48 ;  /* 0x0004a43001007387 */ /* 0x0005e20000100800 */
[----:B-1----:R-:W-:-:S03]  /*7fc0*/  IMAD.MOV.U32 R63, RZ, RZ, R5 ;  /* 0x000000ffff3f7224 */ /* 0x002fc600078e0005 */
[----:B--2---:R-:W2:Y:S04]  /*7fd0*/  LDL R48, [R1+0x64] ;  /* 0x0000640001307983 */ /* 0x004ea80000100800 */
[----:B------:R1:W-:Y:S04]  /*7fe0*/  STL [R1+0x4a0], R49 ;  /* 0x0004a03101007387 */ /* 0x0003e80000100800 */
[----:B-1----:R-:W3:Y:S04]  /*7ff0*/  LDL R49, [R1+0x40] ;  /* 0x0000400001317983 */ /* 0x002ee80000100800 */
[----:B------:R1:W-:Y:S04]  /*8000*/  STL [R1+0x49c], R50 ;  /* 0x00049c3201007387 */ /* 0x0003e80000100800 */
[----:B-1----:R-:W4:Y:S04]  /*8010*/  LDL R50, [R1+0x44] ;  /* 0x0000440001327983 */ /* 0x002f280000100800 */
        /* <DEDUP_REMOVED lines=29> */
[----:B-1----:R-:W4:Y:S04]  /*81f0*/  LDL R33, [R1] ;  /* 0x0000000001217983 */ /* 0x002f280000100800 */
[----:B------:R1:W-:Y:S04]  /*8200*/  STL [R1+0x45c], R34 ;  /* 0x00045c2201007387 */ /* 0x0003e80000100800 */
[----:B-1----:R-:W3:Y:S04]  /*8210*/  LDL R34, [R1+0x7c] ;  /* 0x00007c0001227983 */ /* 0x002ee80000100800 */
[----:B------:R1:W-:Y:S04]  /*8220*/  STL [R1+0x458], R35 ;  /* 0x0004582301007387 */ /* 0x0003e80000100800 */
[----:B-1----:R-:W4:Y:S04]  /*8230*/  LDL R35, [R1+0x4] ;  /* 0x0000040001237983 */ /* 0x002f280000100800 */
[----:B------:R-:W4:Y:S04]  /*8240*/  LDL.LU R0, [R1+0xa8] ;  /* 0x0000a80001007983 */ /* 0x000f280000300800 */
[----:B------:R-:W4:Y:S04]  /*8250*/  LDL.LU R5, [R1+0xac] ;  /* 0x0000ac0001057983 */ /* 0x000f280000300800 */
[----:B------:R1:W-:Y:S04]  /*8260*/  STL [R1+0x454], R36 ;  /* 0x0004542401007387 */ /* 0x0003e80000100800 */
[----:B-1----:R-:W4:Y:S04]  /*8270*/  LDL.LU R36, [R1+0xa4] ;  /* 0x0000a40001247983 */ /* 0x002f280000300800 */
[----:B------:R1:W-:Y:S04]  /*8280*/  STL [R1+0x450], R37 ;  /* 0x0004502501007387 */ /* 0x0003e80000100800 */
[----:B-1----:R-:W4:Y:S04]  /*8290*/  LDL.LU R37, [R1+0xa0] ;  /* 0x0000a00001257983 */ /* 0x002f280000300800 */
[----:B------:R1:W-:Y:S04]  /*82a0*/  STL [R1+0x44c], R38 ;  /* 0x00044c2601007387 */ /* 0x0003e80000100800 */
[----:B-1----:R-:W4:Y:S04]  /*82b0*/  LDL.LU R38, [R1+0x9c] ;  /* 0x00009c0001267983 */ /* 0x002f280000300800 */
[----:B------:R1:W-:Y:S04]  /*82c0*/  STL [R1+0x448], R39 ;  /* 0x0004482701007387 */ /* 0x0003e80000100800 */
[----:B-1----:R-:W4:Y:S04]  /*82d0*/  LDL R39, [R1+0x1c] ;  /* 0x00001c0001277983 */ /* 0x002f280000100800 */
[----:B------:R1:W-:Y:S04]  /*82e0*/  STL [R1+0x444], R24 ;  /* 0x0004441801007387 */ /* 0x0003e80000100800 */
[----:B-1----:R-:W4:Y:S04]  /*82f0*/  LDL.LU R24, [R1+0x98] ;  /* 0x0000980001187983 */ /* 0x002f280000300800 */
        /* <DEDUP_REMOVED lines=19> */
[----:B-1----:R-:W4:Y:S01]  /*8430*/  LDL R2, [R1+0x68] ;  /* 0x0000680001027983 */ /* 0x002f220000100800 */
[----:B------:R-:W-:-:S01]  /*8440*/  FADD R6, R63, R6 ;  /* 0x000000063f067221 */ /* 0x000fc20000000000 */
[----:B--2---:R-:W-:-:S02]  /*8450*/  FADD R7, R48, R7 ;  /* 0x0000000730077221 */ /* 0x004fc40000000000 */
[----:B------:R-:W2:Y:S04]  /*8460*/  LDL.LU R63, [R1+0x4a8] ;  /* 0x0004a800013f7983 */ /* 0x000ea80000300800 */
[----:B------:R-:W2:Y:S01]  /*8470*/  LDL.LU R48, [R1+0x4a4] ;  /* 0x0004a40001307983 */ /* 0x000ea20000300800 */
[----:B---3--:R-:W-:-:S03]  /*8480*/  FADD R13, R34, R13 ;  /* 0x0000000d220d7221 */ /* 0x008fc60000000000 */
[----:B------:R-:W3:Y:S01]  /*8490*/  LDL.LU R34, [R1+0x80] ;  /* 0x0000800001227983 */ /* 0x000ee20000300800 */
[----:B----4-:R-:W-:-:S01]  /*84a0*/  FADD R12, R29, R12 ;  /* 0x0000000c1d0c7221 */ /* 0x010fc20000000000 */
[----:B------:R-:W-:Y:S02]  /*84b0*/  FADD R11, R31, R11 ;  /* 0x0000000b1f0b7221 */ /* 0x000fe40000000000 */
[----:B------:R-:W4:Y:S04]  /*84c0*/  LDL.LU R31, [R1+0x84] ;  /* 0x00008400011f7983 */ /* 0x000f280000300800 */
[----:B------:R-:W2:Y:S01]  /*84d0*/  LDL.LU R29, [R1+0x88] ;  /* 0x00008800011d7983 */ /* 0x000ea20000300800 */
[----:B------:R-:W-:-:S03]  /*84e0*/  FADD R10, R4, R10 ;  /* 0x0000000a040a7221 */ /* 0x000fc60000000000 */
[----:B------:R-:W2:Y:S01]  /*84f0*/  LDL.LU R4, [R1+0x8c] ;  /* 0x00008c0001047983 */ /* 0x000ea20000300800 */
[----:B------:R-:W-:-:S03]  /*8500*/  FADD R9, R3, R9 ;  /* 0x0000000903097221 */ /* 0x000fc60000000000 */
[----:B------:R-:W2:Y:S01]  /*8510*/  LDL.LU R3, [R1+0x90] ;  /* 0x0000900001037983 */ /* 0x000ea20000300800 */
[----:B------:R-:W-:-:S03]  /*8520*/  FADD R8, R2, R8 ;  /* 0x0000000802087221 */ /* 0x000fc60000000000 */
[----:B------:R-:W2:Y:S01]  /*8530*/  LDL.LU R2, [R1+0x94] ;  /* 0x0000940001027983 */ /* 0x000ea20000300800 */
[----:B------:R-:W-:-:S01]  /*8540*/  FADD R14, R49, R14 ;  /* 0x0000000e310e7221 */ /* 0x000fc20000000000 */
[----:B------:R-:W-:Y:S01]  /*8550*/  FADD R15, R50, R15 ;  /* 0x0000000f320f7221 */ /* 0x000fe20000000000 */
[----:B------:R-:W-:-:S01]  /*8560*/  FADD R16, R51, R16 ;  /* 0x0000001033107221 */ /* 0x000fc20000000000 */
[----:B------:R-:W2:Y:S01]  /*8570*/  LDL.LU R49, [R1+0x4a0] ;  /* 0x0004a00001317983 */ /* 0x000ea20000300800 */
[----:B------:R-:W-:-:S01]  /*8580*/  FADD R17, R52, R17 ;  /* 0x0000001134117221 */ /* 0x000fc20000000000 */
[----:B------:R-:W-:Y:S02]  /*8590*/  FADD R18, R53, R18 ;  /* 0x0000001235127221 */ /* 0x000fe40000000000 */
[----:B------:R-:W2:Y:S01]  /*85a0*/  LDL.LU R50, [R1+0x49c] ;  /* 0x00049c0001327983 */ /* 0x000ea20000300800 */
[----:B------:R-:W-:-:S03]  /*85b0*/  FADD R19, R54, R19 ;  /* 0x0000001336137221 */ /* 0x000fc60000000000 */
        /* <DEDUP_REMOVED lines=9> */
[----:B-----5:R-:W-:-:S03]  /*8650*/  FADD R232, R43, R232 ;  /* 0x000000e82be87221 */ /* 0x020fc60000000000 */
        /* <DEDUP_REMOVED lines=10> */
[----:B------:R-:W2:Y:S04]  /*8700*/  LDL.LU R45, [R1+0x470] ;  /* 0x00047000012d7983 */ /* 0x000ea80000300800 */
[----:B------:R-:W2:Y:S04]  /*8710*/  LDL.LU R46, [R1+0x46c] ;  /* 0x00046c00012e7983 */ /* 0x000ea80000300800 */
[----:B------:R-:W2:Y:S04]  /*8720*/  LDL.LU R47, [R1+0x468] ;  /* 0x00046800012f7983 */ /* 0x000ea80000300800 */
[----:B------:R-:W2:Y:S01]  /*8730*/  LDL.LU R32, [R1+0x464] ;  /* 0x0004640001207983 */ /* 0x000ea20000300800 */
[----:B---3--:R-:W-:-:S03]  /*8740*/  FADD R34, R33, R34 ;  /* 0x0000002221227221 */ /* 0x008fc60000000000 */
[----:B------:R-:W3:Y:S01]  /*8750*/  LDL.LU R33, [R1+0x460] ;  /* 0x0004600001217983 */ /* 0x000ee20000300800 */
[----:B------:R-:W-:-:S03]  /*8760*/  FADD R24, R25, R24 ;  /* 0x0000001819187221 */ /* 0x000fc60000000000 */
[----:B------:R1:W-:Y:S01]  /*8770*/  STL [R1+0x80], R34 ;  /* 0x0000802201007387 */ /* 0x0003e20000100800 */
[----:B------:R-:W-:-:S01]  /*8780*/  FADD R38, R39, R38 ;  /* 0x0000002627267221 */ /* 0x000fc20000000000 */
[----:B------:R-:W-:Y:S01]  /*8790*/  FADD R37, R224, R37 ;  /* 0x00000025e0257221 */ /* 0x000fe20000000000 */
[----:B------:R-:W-:-:S01]  /*87a0*/  FADD R36, R225, R36 ;  /* 0x00000024e1247221 */ /* 0x000fc20000000000 */
[----:B-1----:R-:W3:Y:S01]  /*87b0*/  LDL.LU R34, [R1+0x45c] ;  /* 0x00045c0001227983 */ /* 0x002ee20000300800 */
[----:B------:R-:W-:-:S01]  /*87c0*/  FADD R0, R226, R0 ;  /* 0x00000000e2007221 */ /* 0x000fc20000000000 */
[----:B------:R-:W-:Y:S01]  /*87d0*/  FADD R5, R227, R5 ;  /* 0x00000005e3057221 */ /* 0x000fe20000000000 */
[----:B----4-:R-:W-:-:S02]  /*87e0*/  FADD R31, R35, R31 ;  /* 0x0000001f231f7221 */ /* 0x010fc40000000000 */
[----:B------:R-:W4:Y:S01]  /*87f0*/  LDL.LU R35, [R1+0x458] ;  /* 0x0004580001237983 */ /* 0x000f220000300800 */
[----:B--2---:R-:W-:-:S03]  /*8800*/  FADD R29, R30, R29 ;  /* 0x0000001d1e1d7221 */ /* 0x004fc60000000000 */
[----:B------:R-:W-:Y:S04]  /*8810*/  STL [R1+0x84], R31 ;  /* 0x0000841f01007387 */ /* 0x000fe80000100800 */
[----:B------:R-:W-:Y:S01]  /*8820*/  STL [R1+0x88], R29 ;  /* 0x0000881d01007387 */ /* 0x000fe20000100800 */
[----:B------:R-:W-:-:S05]  /*8830*/  FADD R4, R28, R4 ;  /* 0x000000041c047221 */ /* 0x000fca0000000000 */
[----:B------:R-:W-:Y:S01]  /*8840*/  STL [R1+0x8c], R4 ;  /* 0x00008c0401007387 */ /* 0x000fe20000100800 */
[----:B------:R-:W-:-:S05]  /*8850*/  FADD R3, R27, R3 ;  /* 0x000000031b037221 */ /* 0x000fca0000000000 */
[----:B------:R-:W-:Y:S01]  /*8860*/  STL [R1+0x90], R3 ;  /* 0x0000900301007387 */ /* 0x000fe20000100800 */
[----:B------:R-:W-:-:S05]  /*8870*/  FADD R2, R26, R2 ;  /* 0x000000021a027221 */ /* 0x000fca0000000000 */
[----:B------:R-:W-:Y:S04]  /*8880*/  STL [R1+0x94], R2 ;  /* 0x0000940201007387 */ /* 0x000fe80000100800 */
[----:B------:R-:W-:Y:S04]  /*8890*/  STL [R1+0x98], R24 ;  /* 0x0000981801007387 */ /* 0x000fe80000100800 */
[----:B------:R1:W-:Y:S04]  /*88a0*/  STL [R1+0x9c], R38 ;  /* 0x00009c2601007387 */ /* 0x0003e80000100800 */
[----:B------:R2:W-:Y:S04]  /*88b0*/  STL [R1+0xa0], R37 ;  /* 0x0000a02501007387 */ /* 0x0005e80000100800 */
[----:B------:R-:W3:Y:S04]  /*88c0*/  LDL.LU R39, [R1+0xb0] ;  /* 0x0000b00001277983 */ /* 0x000ee80000300800 */
[----:B------:R0:W-:Y:S04]  /*88d0*/  STL [R1+0xa4], R36 ;  /* 0x0000a42401007387 */ /* 0x0001e80000100800 */
[----:B-1----:R-:W4:Y:S04]  /*88e0*/  LDL.LU R38, [R1+0xb4] ;  /* 0x0000b40001267983 */ /* 0x002f280000300800 */
[----:B------:R-:W-:Y:S04]  /*88f0*/  STL [R1+0xa8], R0 ;  /* 0x0000a80001007387 */ /* 0x000fe80000100800 */
[----:B--2---:R-:W2:Y:S04]  /*8900*/  LDL.LU R37, [R1+0xb8] ;  /* 0x0000b80001257983 */ /* 0x004ea80000300800 */
[----:B------:R1:W-:Y:S04]  /*8910*/  STL [R1+0xac], R5 ;  /* 0x0000ac0501007387 */ /* 0x0003e80000100800 */
[----:B0-----:R-:W2:Y:S04]  /*8920*/  LDL.LU R36, [R1+0xbc] ;  /* 0x0000bc0001247983 */ /* 0x001ea80000300800 */
[----:B------:R-:W2:Y:S04]  /*8930*/  LDL.LU R31, [R1+0xc0] ;  /* 0x0000c000011f7983 */ /* 0x000ea80000300800 */
[----:B------:R-:W2:Y:S04]  /*8940*/  LDL.LU R30, [R1+0xc4] ;  /* 0x0000c400011e7983 */ /* 0x000ea80000300800 */
[----:B------:R-:W2:Y:S04]  /*8950*/  LDL.LU R29, [R1+0xc8] ;  /* 0x0000c800011d7983 */ /* 0x000ea80000300800 */
[----:B------:R-:W2:Y:S04]  /*8960*/  LDL.LU R28, [R1+0xcc] ;  /* 0x0000cc00011c7983 */ /* 0x000ea80000300800 */
[----:B------:R-:W2:Y:S04]  /*8970*/  LDL.LU R27, [R1+0xd0] ;  /* 0x0000d000011b7983 */ /* 0x000ea80000300800 */
[----:B------:R-:W2:Y:S04]  /*8980*/  LDL.LU R26, [R1+0xd4] ;  /* 0x0000d400011a7983 */ /* 0x000ea80000300800 */
[----:B------:R-:W2:Y:S04]  /*8990*/  LDL.LU R25, [R1+0xd8] ;  /* 0x0000d80001197983 */ /* 0x000ea80000300800 */
[----:B------:R-:W2:Y:S04]  /*89a0*/  LDL.LU R24, [R1+0xdc] ;  /* 0x0000dc0001187983 */ /* 0x000ea80000300800 */
[----:B-1----:R-:W2:Y:S04]  /*89b0*/  LDL.LU R5, [R1+0xe0] ;  /* 0x0000e00001057983 */ /* 0x002ea80000300800 */
[----:B------:R-:W2:Y:S04]  /*89c0*/  LDL.LU R4, [R1+0xe4] ;  /* 0x0000e40001047983 */ /* 0x000ea80000300800 */
[----:B------:R-:W2:Y:S04]  /*89d0*/  LDL.LU R3, [R1+0xe8] ;  /* 0x0000e80001037983 */ /* 0x000ea80000300800 */
[----:B------:R-:W2:Y:S04]  /*89e0*/  LDL.LU R2, [R1+0xec] ;  /* 0x0000ec0001027983 */ /* 0x000ea80000300800 */
[----:B------:R-:W2:Y:S01]  /*89f0*/  LDL.LU R0, [R1+0xf0] ;  /* 0x0000f00001007983 */ /* 0x000ea20000300800 */
[----:B---3--:R-:W-:-:S01]  /*8a00*/  FADD R39, R228, R39 ;  /* 0x00000027e4277221 */ /* 0x008fc20000000000 */
[----:B----4-:R-:W-:-:S04]  /*8a10*/  FADD R38, R229, R38 ;  /* 0x00000026e5267221 */ /* 0x010fc80000000000 */
[----:B------:R0:W-:Y:S01]  /*8a20*/  STL [R1+0xb0], R39 ;  /* 0x0000b02701007387 */ /* 0x0001e20000100800 */
[----:B--2---:R-:W-:-:S03]  /*8a30*/  FADD R37, R230, R37 ;  /* 0x00000025e6257221 */ /* 0x004fc60000000000 */
[----:B------:R1:W-:Y:S01]  /*8a40*/  STL [R1+0xb4], R38 ;  /* 0x0000b42601007387 */ /* 0x0003e20000100800 */
[----:B------:R-:W-:-:S03]  /*8a50*/  FADD R36, R231, R36 ;  /* 0x00000024e7247221 */ /* 0x000fc60000000000 */
        /* <DEDUP_REMOVED lines=24> */
[----:B0-----:R-:W4:Y:S01]  /*8be0*/  LDL.LU R39, [R1+0xf4] ;  /* 0x0000f40001277983 */ /* 0x001f220000300800 */
[----:B------:R-:W-:-:S03]  /*8bf0*/  FADD R0, R212, R0 ;  /* 0x00000000d4007221 */ /* 0x000fc60000000000 */
[----:B------:R0:W-:Y:S04]  /*8c00*/  STL [R1+0xe8], R3 ;  /* 0x0000e80301007387 */ /* 0x0001e80000100800 */
[----:B-1----:R-:W4:Y:S04]  /*8c10*/  LDL.LU R38, [R1+0xf8] ;  /* 0x0000f80001267983 */ /* 0x002f280000300800 */
[----:B------:R1:W-:Y:S04]  /*8c20*/  STL [R1+0xec], R2 ;  /* 0x0000ec0201007387 */ /* 0x0003e80000100800 */
[----:B--2---:R-:W2:Y:S04]  /*8c30*/  LDL.LU R37, [R1+0xfc] ;  /* 0x0000fc0001257983 */ /* 0x004ea80000300800 */
[----:B------:R1:W-:Y:S04]  /*8c40*/  STL [R1+0xf0], R0 ;  /* 0x0000f00001007387 */ /* 0x0003e80000100800 */
[----:B---3--:R-:W3:Y:S04]  /*8c50*/  LDL.LU R36, [R1+0x100] ;  /* 0x0001000001247983 */ /* 0x008ee80000300800 */
[----:B----4-:R-:W4:Y:S04]  /*8c60*/  LDL.LU R31, [R1+0x104] ;  /* 0x00010400011f7983 */ /* 0x010f280000300800 */
[----:B------:R-:W4:Y:S04]  /*8c70*/  LDL.LU R30, [R1+0x108] ;  /* 0x00010800011e7983 */ /* 0x000f280000300800 */
        /* <DEDUP_REMOVED lines=8> */
[----:B0-----:R-:W4:Y:S04]  /*8d00*/  LDL.LU R3, [R1+0x12c] ;  /* 0x00012c0001037983 */ /* 0x001f280000300800 */
[----:B-1----:R-:W4:Y:S04]  /*8d10*/  LDL.LU R2, [R1+0x130] ;  /* 0x0001300001027983 */ /* 0x002f280000300800 */
[----:B------:R-:W4:Y:S01]  /*8d20*/  LDL.LU R0, [R1+0x134] ;  /* 0x0001340001007983 */ /* 0x000f220000300800 */
[----:B------:R-:W-:-:S01]  /*8d30*/  FADD R39, R213, R39 ;  /* 0x00000027d5277221 */ /* 0x000fc20000000000 */
[----:B------:R-:W-:-:S04]  /*8d40*/  FADD R38, R214, R38 ;  /* 0x00000026d6267221 */ /* 0x000fc80000000000 */
[----:B------:R0:W-:Y:S01]  /*8d50*/  STL [R1+0xf4], R39 ;  /* 0x0000f42701007387 */ /* 0x0001e20000100800 */
[----:B--2---:R-:W-:-:S03]  /*8d60*/  FADD R37, R215, R37 ;  /* 0x00000025d7257221 */ /* 0x004fc60000000000 */
[----:B------:R1:W-:Y:S01]  /*8d70*/  STL [R1+0xf8], R38 ;  /* 0x0000f82601007387 */ /* 0x0003e20000100800 */
[----:B---3--:R-:W-:-:S03]  /*8d80*/  FADD R36, R200, R36 ;  /* 0x00000024c8247221 */ /* 0x008fc60000000000 */
[----:B------:R2:W-:Y:S01]  /*8d90*/  STL [R1+0xfc], R37 ;  /* 0x0000fc2501007387 */ /* 0x0005e20000100800 */
[----:B----4-:R-:W-:-:S03]  /*8da0*/  FADD R31, R201, R31 ;  /* 0x0000001fc91f7221 */ /* 0x010fc60000000000 */
        /* <DEDUP_REMOVED lines=453> */
[----:B------:R-:W-:Y:S01]  /*aa00*/  STL [R1+0x358], R39 ;  /* 0x0003582701007387 */ /* 0x000fe20000100800 */
[----:B--2---:R-:W-:-:S03]  /*aa10*/  FADD R37, R48, R37 ;  /* 0x0000002530257221 */ /* 0x004fc60000000000 */
[----:B------:R-:W-:Y:S01]  /*aa20*/  STL [R1+0x35c], R38 ;  /* 0x00035c2601007387 */ /* 0x000fe20000100800 */
[----:B---3--:R-:W-:-:S03]  /*aa30*/  FADD R36, R49, R36 ;  /* 0x0000002431247221 */ /* 0x008fc60000000000 */
[----:B------:R-:W-:Y:S01]  /*aa40*/  STL [R1+0x360], R37 ;  /* 0x0003602501007387 */ /* 0x000fe20000100800 */
[----:B----4-:R-:W-:-:S03]  /*aa50*/  FADD R31, R50, R31 ;  /* 0x0000001f321f7221 */ /* 0x010fc60000000000 */
[----:B------:R0:W-:Y:S01]  /*aa60*/  STL [R1+0x364], R36 ;  /* 0x0003642401007387 */ /* 0x0001e20000100800 */
[----:B------:R-:W-:-:S03]  /*aa70*/  FADD R30, R51, R30 ;  /* 0x0000001e331e7221 */ /* 0x000fc60000000000 */
[----:B------:R-:W-:Y:S01]  /*aa80*/  STL [R1+0x368], R31 ;  /* 0x0003681f01007387 */ /* 0x000fe20000100800 */
        /* <DEDUP_REMOVED lines=13> */
[----:B------:R1:W-:Y:S01]  /*ab60*/  STL [R1+0x384], R24 ;  /* 0x0003841801007387 */ /* 0x0003e20000100800 */
[----:B------:R-:W-:-:S03]  /*ab70*/  FADD R4, R43, R4 ;  /* 0x000000042b047221 */ /* 0x000fc60000000000 */
[----:B------:R-:W-:Y:S01]  /*ab80*/  STL [R1+0x388], R5 ;  /* 0x0003880501007387 */ /* 0x000fe20000100800 */
[----:B------:R-:W-:-:S03]  /*ab90*/  FADD R3, R44, R3 ;  /* 0x000000032c037221 */ /* 0x000fc60000000000 */
[----:B------:R2:W-:Y:S04]  /*aba0*/  STL [R1+0x38c], R4 ;  /* 0x00038c0401007387 */ /* 0x0005e80000100800 */
[----:B0-----:R-:W3:Y:S04]  /*abb0*/  LDL.LU R36, [R1+0x39c] ;  /* 0x00039c0001247983 */ /* 0x001ee80000300800 */
[----:B------:R0:W-:Y:S04]  /*abc0*/  STL [R1+0x390], R3 ;  /* 0x0003900301007387 */ /* 0x0001e80000100800 */
[----:B------:R-:W4:Y:S01]  /*abd0*/  LDL.LU R37, [R1+0x3a0] ;  /* 0x0003a00001257983 */ /* 0x000f220000300800 */
[----:B------:R-:W-:-:S01]  /*abe0*/  FADD R2, R45, R2 ;  /* 0x000000022d027221 */ /* 0x000fc20000000000 */
[----:B------:R-:W-:-:S04]  /*abf0*/  FADD R0, R46, R0 ;  /* 0x000000002e007221 */ /* 0x000fc80000000000 */
[----:B------:R0:W-:Y:S04]  /*ac00*/  STL [R1+0x394], R2 ;  /* 0x0003940201007387 */ /* 0x0001e80000100800 */
[----:B------:R-:W4:Y:S04]  /*ac10*/  LDL.LU R38, [R1+0x3a4] ;  /* 0x0003a40001267983 */ /* 0x000f280000300800 */
[----:B------:R0:W-:Y:S04]  /*ac20*/  STL [R1+0x398], R0 ;  /* 0x0003980001007387 */ /* 0x0001e80000100800 */
[----:B------:R-:W4:Y:S04]  /*ac30*/  LDL.LU R39, [R1+0x3a8] ;  /* 0x0003a80001277983 */ /* 0x000f280000300800 */
[----:B-1----:R-:W4:Y:S04]  /*ac40*/  LDL.LU R24, [R1+0x3ac] ;  /* 0x0003ac0001187983 */ /* 0x002f280000300800 */
[----:B------:R-:W4:Y:S04]  /*ac50*/  LDL.LU R25, [R1+0x3b0] ;  /* 0x0003b00001197983 */ /* 0x000f280000300800 */
[----:B------:R-:W4:Y:S04]  /*ac60*/  LDL.LU R26, [R1+0x3b4] ;  /* 0x0003b400011a7983 */ /* 0x000f280000300800 */
[----:B------:R-:W4:Y:S04]  /*ac70*/  LDL.LU R27, [R1+0x3b8] ;  /* 0x0003b800011b7983 */ /* 0x000f280000300800 */
[----:B------:R-:W4:Y:S04]  /*ac80*/  LDL.LU R28, [R1+0x3bc] ;  /* 0x0003bc00011c7983 */ /* 0x000f280000300800 */
[----:B------:R-:W4:Y:S04]  /*ac90*/  LDL.LU R29, [R1+0x3c0] ;  /* 0x0003c000011d7983 */ /* 0x000f280000300800 */
[----:B------:R-:W4:Y:S04]  /*aca0*/  LDL.LU R30, [R1+0x3c4] ;  /* 0x0003c400011e7983 */ /* 0x000f280000300800 */
[----:B------:R-:W4:Y:S04]  /*acb0*/  LDL.LU R31, [R1+0x3c8] ;  /* 0x0003c800011f7983 */ /* 0x000f280000300800 */
[----:B--2---:R-:W2:Y:S04]  /*acc0*/  LDL.LU R4, [R1+0x3cc] ;  /* 0x0003cc0001047983 */ /* 0x004ea80000300800 */
[----:B0-----:R-:W2:Y:S04]  /*acd0*/  LDL.LU R3, [R1+0x3d0] ;  /* 0x0003d00001037983 */ /* 0x001ea80000300800 */
[----:B------:R-:W2:Y:S04]  /*ace0*/  LDL.LU R2, [R1+0x3d4] ;  /* 0x0003d40001027983 */ /* 0x000ea80000300800 */
[----:B------:R-:W2:Y:S04]  /*acf0*/  LDL.LU R5, [R1+0x3d8] ;  /* 0x0003d80001057983 */ /* 0x000ea80000300800 */
[----:B------:R-:W2:Y:S01]  /*ad00*/  LDL.LU R0, [R1+0x3dc] ;  /* 0x0003dc0001007983 */ /* 0x000ea20000300800 */
[----:B---3--:R-:W-:-:S05]  /*ad10*/  FADD R36, R47, R36 ;  /* 0x000000242f247221 */ /* 0x008fca0000000000 */
[----:B------:R0:W-:Y:S01]  /*ad20*/  STL [R1+0x39c], R36 ;  /* 0x00039c2401007387 */ /* 0x0001e20000100800 */
[----:B----4-:R-:W-:-:S03]  /*ad30*/  FADD R37, R32, R37 ;  /* 0x0000002520257221 */ /* 0x010fc60000000000 */
[----:B0-----:R-:W3:Y:S04]  /*ad40*/  LDL.LU R36, [R1+0x454] ;  /* 0x0004540001247983 */ /* 0x001ee80000300800 */
[----:B------:R0:W-:Y:S04]  /*ad50*/  STL [R1+0x3a0], R37 ;  /* 0x0003a02501007387 */ /* 0x0001e80000100800 */
[----:B0-----:R-:W4:Y:S01]  /*ad60*/  LDL.LU R37, [R1+0x450] ;  /* 0x0004500001257983 */ /* 0x001f220000300800 */
[----:B------:R-:W-:-:S01]  /*ad70*/  FADD R38, R33, R38 ;  /* 0x0000002621267221 */ /* 0x000fc20000000000 */
[----:B------:R-:W-:Y:S01]  /*ad80*/  FADD R39, R34, R39 ;  /* 0x0000002722277221 */ /* 0x000fe20000000000 */
[----:B------:R-:W-:-:S03]  /*ad90*/  FADD R24, R35, R24 ;  /* 0x0000001823187221 */ /* 0x000fc60000000000 */
[----:B------:R0:W-:Y:S04]  /*ada0*/  STL [R1+0x3a4], R38 ;  /* 0x0003a42601007387 */ /* 0x0001e80000100800 */
[----:B0-----:R-:W2:Y:S04]  /*adb0*/  LDL.LU R38, [R1+0x44c] ;  /* 0x00044c0001267983 */ /* 0x001ea80000300800 */
[----:B------:R0:W-:Y:S04]  /*adc0*/  STL [R1+0x3a8], R39 ;  /* 0x0003a82701007387 */ /* 0x0001e80000100800 */
[----:B0-----:R-:W2:Y:S04]  /*add0*/  LDL.LU R39, [R1+0x448] ;  /* 0x0004480001277983 */ /* 0x001ea80000300800 */
[----:B------:R0:W-:Y:S04]  /*ade0*/  STL [R1+0x3ac], R24 ;  /* 0x0003ac1801007387 */ /* 0x0001e80000100800 */
[----:B0-----:R-:W2:Y:S01]  /*adf0*/  LDL.LU R24, [R1+0x444] ;  /* 0x0004440001187983 */ /* 0x001ea20000300800 */
[----:B---3--:R-:W-:-:S05]  /*ae00*/  FADD R25, R36, R25 ;  /* 0x0000001924197221 */ /* 0x008fca0000000000 */
[----:B------:R0:W-:Y:S01]  /*ae10*/  STL [R1+0x3b0], R25 ;  /* 0x0003b01901007387 */ /* 0x0001e20000100800 */
[----:B----4-:R-:W-:-:S03]  /*ae20*/  FADD R26, R37, R26 ;  /* 0x0000001a251a7221 */ /* 0x010fc60000000000 */
[----:B0-----:R-:W3:Y:S04]  /*ae30*/  LDL.LU R25, [R1+0x440] ;  /* 0x0004400001197983 */ /* 0x001ee80000300800 */
[----:B------:R0:W-:Y:S04]  /*ae40*/  STL [R1+0x3b4], R26 ;  /* 0x0003b41a01007387 */ /* 0x0001e80000100800 */
[----:B0-----:R-:W4:Y:S01]  /*ae50*/  LDL.LU R26, [R1+0x43c] ;  /* 0x00043c00011a7983 */ /* 0x001f220000300800 */
[----:B--2---:R-:W-:-:S05]  /*ae60*/  FADD R27, R38, R27 ;  /* 0x0000001b261b7221 */ /* 0x004fca0000000000 */
[----:B------:R0:W-:Y:S01]  /*ae70*/  STL [R1+0x3b8], R27 ;  /* 0x0003b81b01007387 */ /* 0x0001e20000100800 */
[----:B------:R-:W-:-:S03]  /*ae80*/  FADD R28, R39, R28 ;  /* 0x0000001c271c7221 */ /* 0x000fc60000000000 */
[----:B0-----:R-:W2:Y:S04]  /*ae90*/  LDL.LU R27, [R1+0x438] ;  /* 0x00043800011b7983 */ /* 0x001ea80000300800 */
[----:B------:R0:W-:Y:S01]  /*aea0*/  STL [R1+0x3bc], R28 ;  /* 0x0003bc1c01007387 */ /* 0x0001e20000100800 */
[----:B------:R-:W-:-:S03]  /*aeb0*/  FADD R29, R24, R29 ;  /* 0x0000001d181d7221 */ /* 0x000fc60000000000 */
        /* <DEDUP_REMOVED lines=12> */
[----:B0-----:R1:W5:Y:S04]  /*af80*/  LDL.LU R4, [R1+0x424] ;  /* 0x0004240001047983 */ /* 0x0013680000300800 */
[----:B------:R0:W-:Y:S01]  /*af90*/  STL [R1+0x3d0], R3 ;  /* 0x0003d00301007387 */ /* 0x0001e20000100800 */
[----:B------:R-:W-:-:S03]  /*afa0*/  FADD R2, R29, R2 ;  /* 0x000000021d027221 */ /* 0x000fc60000000000 */
[----:B0-----:R1:W5:Y:S04]  /*afb0*/  LDL.LU R3, [R1+0x420] ;  /* 0x0004200001037983 */ /* 0x0013680000300800 */
[----:B------:R0:W-:Y:S04]  /*afc0*/  STL [R1+0x3d4], R2 ;  /* 0x0003d40201007387 */ /* 0x0001e80000100800 */
[----:B0-----:R1:W5:Y:S01]  /*afd0*/  LDL.LU R2, [R1+0x41c] ;  /* 0x00041c0001027983 */ /* 0x0013620000300800 */
[----:B------:R-:W-:Y:S01]  /*afe0*/  UMOV UR9, URZ ;  /* 0x0000003f00097c82 */ /* 0x000fe20008000000 */
[----:B---3--:R-:W-:Y:S01]  /*aff0*/  FADD R5, R30, R5 ;  /* 0x000000051e057221 */ /* 0x008fe20000000000 */
[----:B----4-:R-:W-:-:S05]  /*b000*/  FADD R0, R0, R31 ;  /* 0x0000001f00007221 */ /* 0x010fca0000000000 */
[----:B------:R0:W-:Y:S04]  /*b010*/  STL [R1+0x3dc], R0 ;  /* 0x0003dc0001007387 */ /* 0x0001e80000100800 */
[----:B------:R1:W-:Y:S01]  /*b020*/  STL [R1+0x3d8], R5 ;  /* 0x0003d80501007387 */ /* 0x0003e20000100800 */
[----:B0-----:R-:W-:-:S07]  /*b030*/  IMAD.U32 R0, RZ, RZ, UR9 ;  /* 0x00000009ff007e24 */ /* 0x001fce000f8e00ff */
.L_x_29:
[----:B------:R-:W-:Y:S05]  /*b040*/  @!P1 BRA `(.L_x_30) ;  /* 0x0000000000049947 */ /* 0x000fea0003800000 */
[----:B------:R-:W-:Y:S01]  /*b050*/  BPT.TRAP 0x1 ;  /* 0x000000040000795c */ /* 0x000fe20000300000 */
.L_x_30:
[----:B-----5:R2:W-:Y:S04]  /*b060*/  STL [R1+0x420], R2 ;  /* 0x0004200201007387 */ /* 0x0205e80000100800 */
[----:B-1----:R-:W3:Y:S04]  /*b070*/  LDL R5, [R1+0x3e8] ;  /* 0x0003e80001057983 */ /* 0x002ee80000100800 */
[----:B--2---:R-:W2:Y:S04]  /*b080*/  LDL R2, [R1+0x3f0] ;  /* 0x0003f00001027983 */ /* 0x004ea80000100800 */
[----:B------:R1:W-:Y:S04]  /*b090*/  STL [R1+0x41c], R0 ;  /* 0x00041c0001007387 */ /* 0x0003e80000100800 */
[----:B-1----:R-:W4:Y:S01]  /*b0a0*/  LDL R0, [R1+0x3ec] ;  /* 0x0003ec0001007983 */ /* 0x002f220000100800 */
[----:B------:R-:W-:-:S02]  /*b0b0*/  R2UR UR10, R4 ;  /* 0x00000000040a72ca */ /* 0x000fc400000e0000 */
[----:B---3--:R-:W-:-:S11]  /*b0c0*/  ISETP.NE.AND P0, PT, R5, RZ, PT ;  /* 0x000000ff0500720c */ /* 0x008fd60003f05270 */
[----:B------:R-:W-:-:S05]  /*b0d0*/  IMAD.U32 R5, RZ, RZ, UR10 ;  /* 0x0000000aff057e24 */ /* 0x000fca000f8e00ff */
[----:B------:R-:W-:-:S05]  /*b0e0*/  @P0 LEA R5, R5, UR61, 0x3 ;  /* 0x0000003d05050c11 */ /* 0x000fca000f8e18ff */
[----:B------:R-:W-:Y:S01]  /*b0f0*/  @P0 VIADD R5, R5, 0x70 ;  /* 0x0000007005050836 */ /* 0x000fe20000000000 */
[----:B--2---:R-:W-:Y:S02]  /*b100*/  R2UR UR9, R2 ;  /* 0x00000000020972ca */ /* 0x004fe400000e0000 */
[----:B------:R1:W5:Y:S02]  /*b110*/  LDL.LU R2, [R1+0x420] ;  /* 0x0004200001027983 */ /* 0x0003640000300800 */
[----:B----4-:R-:W-:Y:S02]  /*b120*/  @P0 PRMT R5, R0, 0x654, R5 ;  /* 0x0000065400050816 */ /* 0x010fe40000000005 */
[----:B------:R1:W5:Y:S02]  /*b130*/  LDL.LU R0, [R1+0x41c] ;  /* 0x00041c0001007983 */ /* 0x0003640000300800 */
[----:B------:R1:W-:Y:S05]  /*b140*/  @P0 SYNCS.ARRIVE.TRANS64.RED.A1T0 RZ, [R5+URZ], RZ ;  /* 0x000000ff05ff09a7 */ /* 0x0003ea000810043f */
[----:B------:R-:W-:-:S06]  /*b150*/  UISETP.GT.U32.AND UP0, UPT, UR9, 0x1, UPT ;  /* 0x000000010900788c */ /* 0x000fcc000bf04070 */
[----:B------:R-:W-:-:S13]  /*b160*/  PLOP3.LUT P0, PT, PT, PT, UP0, 0x80, 0x0 ;  /* 0x000000000000781c */ /* 0x000fda0003f0f008 */
[----:B-1----:R-:W-:Y:S05]  /*b170*/  @P0 BRA `(.L_x_31) ;  /* 0x0000000000040947 */ /* 0x002fea0003800000 */
[----:B------:R-:W-:Y:S01]  /*b180*/  BPT.TRAP 0x1 ;  /* 0x000000040000795c */ /* 0x000fe20000300000 */
.L_x_31:
[----:B------:R-:W-:Y:S01]  /*b190*/  R2UR UR9, R4 ;  /* 0x00000000040972ca */ /* 0x000fe200000e0000 */
[----:B------:R-:W-:Y:S01]  /*b1a0*/  UIADD3 UR60, UR60, 0x1, URZ ;  /* 0x000000013c3c7890 */ /* 0x000fe2000fffe03f */
[C---:B------:R-:W-:Y:S01]  /*b1b0*/  ISETP.GT.AND P0, PT, R3.reuse, 0x1, PT ;  /* 0x000000010300780c */ /* 0x040fe20003f04270 */
[----:B------:R-:W-:Y:S02]  /*b1c0*/  VIADD R3, R3, 0xffffffff ;  /* 0xffffffff03037836 */ /* 0x000fe40000000000 */
[----:B------:R-:W-:-:S04]  /*b1d0*/  UISETP.NE.AND UP0, UPT, UR60, 0xe, UPT ;  /* 0x0000000e3c00788c */ /* 0x000fc8000bf05270 */
[----:B------:R-:W-:Y:S02]  /*b1e0*/  USEL UR10, URZ, 0x1, UP0 ;  /* 0x000000013f0a7887 */ /* 0x000fe40008000000 */
[----:B------:R-:W-:Y:S02]  /*b1f0*/  USEL UR60, UR60, URZ, UP0 ;  /* 0x0000003f3c3c7287 */ /* 0x000fe40008000000 */
[----:B------:R-:W-:Y:S02]  /*b200*/  UIADD3 UR9, UR9, 0x1, URZ ;  /* 0x0000000109097890 */ /* 0x000fe4000fffe03f */
[----:B-----5:R-:W-:Y:S02]  /*b210*/  LOP3.LUT R2, R2, UR10, RZ, 0x3c, !PT ;  /* 0x0000000a02027c12 */ /* 0x020fe4000f8e3cff */
[----:B------:R-:W-:-:S04]  /*b220*/  UISETP.NE.AND UP1, UPT, UR9, 0xe, UPT ;  /* 0x0000000e0900788c */ /* 0x000fc8000bf25270 */
[----:B------:R-:W-:-:S06]  /*b230*/  USEL UR9, UR9, URZ, UP1 ;  /* 0x0000003f09097287 */ /* 0x000fcc0008800000 */
[----:B------:R-:W-:Y:S01]  /*b240*/  IMAD.U32 R4, RZ, RZ, UR9 ;  /* 0x00000009ff047e24 */ /* 0x000fe2000f8e00ff */
[----:B------:R-:W-:Y:S01]  /*b250*/  UMOV UR9, 0x1 ;  /* 0x0000000100097882 */ /* 0x000fe20000000000 */
[----:B------:R-:W-:Y:S05]  /*b260*/  @P0 BRA `(.L_x_32) ;  /* 0xffffffb800a00947 */ /* 0x000fea000383ffff */
.L_x_24:
[----:B------:R-:W-:-:S13]  /*b270*/  R2UR UR8, R0 ;  /* 0x00000000000872ca */ /* 0x000fda00000e0000 */
[----:B------:R-:W-:-:S04]  /*b280*/  UISETP.NE.AND UP0, UPT, UR8, URZ, UPT ;  /* 0x0000003f0800728c */ /* 0x000fc8000bf05270 */
[----:B------:R-:W-:-:S06]  /*b290*/  USEL UR8, URZ, 0x1, !UP0 ;  /* 0x000000013f087887 */ /* 0x000fcc000c000000 */
[----:B------:R-:W-:-:S13]  /*b2a0*/  ISETP.NE.AND P0, PT, RZ, UR8, PT ;  /* 0x00000008ff007c0c */ /* 0x000fda000bf05270 */
[----:B------:R-:W-:Y:S05]  /*b2b0*/  @!P0 BRA `(.L_x_33) ;  /* 0x0000003000008947 */ /* 0x000fea0003800000 */
[----:B------:R-:W3:Y:S04]  /*b2c0*/  LDL.LU R0, [R1+0x4c] ;  /* 0x00004c0001007983 */ /* 0x000ee80000300800 */
[----:B------:R-:W4:Y:S04]  /*b2d0*/  LDL.LU R2, [R1+0x50] ;  /* 0x0000500001027983 */ /* 0x000f280000300800 */
[----:B------:R-:W5:Y:S04]  /*b2e0*/  LDL.LU R3, [R1+0x54] ;  /* 0x0000540001037983 */ /* 0x000f680000300800 */
[----:B------:R-:W2:Y:S04]  /*b2f0*/  LDL.LU R4, [R1+0x58] ;  /* 0x0000580001047983 */ /* 0x000ea80000300800 */
[----:B------:R-:W2:Y:S04]  /*b300*/  LDL.LU R5, [R1+0x5c] ;  /* 0x00005c0001057983 */ /* 0x000ea80000300800 */
[----:B------:R1:W-:Y:S04]  /*b310*/  STL [R1+0x498], R48 ;  /* 0x0004983001007387 */ /* 0x0003e80000100800 */
[----:B-1----:R-:W2:Y:S04]  /*b320*/  LDL.LU R48, [R1+0x48] ;  /* 0x0000480001307983 */ /* 0x002ea80000300800 */
        /* <DEDUP_REMOVED lines=39> */
[----:B------:R-:W-:Y:S04]  /*b5a0*/  STL [R1+0x420], R30 ;  /* 0x0004201e01007387 */ /* 0x000fe80000100800 */
[----:B------:R0:W-:Y:S01]  /*b5b0*/  STL [R1+0x41c], R31 ;  /* 0x00041c1f01007387 */ /* 0x0001e20000100800 */
[----:B---3--:R-:W-:Y:S01]  /*b5c0*/  FADD R17, R0, R17 ;  /* 0x0000001100117221 */ /* 0x008fe20000000000 */
[----:B----4-:R-:W-:Y:S01]  /*b5d0*/  FADD R18, R2, R18 ;  /* 0x0000001202127221 */ /* 0x010fe20000000000 */
[----:B-----5:R-:W-:Y:S01]  /*b5e0*/  FADD R19, R3, R19 ;  /* 0x0000001303137221 */ /* 0x020fe20000000000 */
[----:B--2---:R-:W-:Y:S01]  /*b5f0*/  FADD R20, R4, R20 ;  /* 0x0000001404147221 */ /* 0x004fe20000000000 */
[----:B------:R-:W-:Y:S01]  /*b600*/  FADD R21, R5, R21 ;  /* 0x0000001505157221 */ /* 0x000fe20000000000 */
[----:B------:R-:W-:-:S02]  /*b610*/  FADD R16, R48, R16 ;  /* 0x0000001030107221 */ /* 0x000fc40000000000 */
[----:B------:R-:W2:Y:S01]  /*b620*/  LDL.LU R48, [R1+0x20] ;  /* 0x0000200001307983 */ /* 0x000ea20000300800 */
[----:B------:R-:W-:-:S03]  /*b630*/  FADD R15, R49, R15 ;  /* 0x0000000f310f7221 */ /* 0x000fc60000000000 */
[----:B------:R-:W3:Y:S01]  /*b640*/  LDL.LU R49, [R1+0x24] ;  /* 0x0000240001317983 */ /* 0x000ee20000300800 */
[----:B------:R-:W-:-:S03]  /*b650*/  FADD R14, R50, R14 ;  /* 0x0000000e320e7221 */ /* 0x000fc60000000000 */
[----:B------:R-:W4:Y:S01]  /*b660*/  LDL.LU R50, [R1+0x28] ;  /* 0x0000280001327983 */ /* 0x000f220000300800 */
[----:B------:R-:W-:-:S03]  /*b670*/  FADD R13, R51, R13 ;  /* 0x0000000d330d7221 */ /* 0x000fc60000000000 */
[----:B------:R-:W5:Y:S01]  /*b680*/  LDL.LU R51, [R1+0x2c] ;  /* 0x00002c0001337983 */ /* 0x000f620000300800 */
[----:B------:R-:W-:-:S03]  /*b690*/  FADD R12, R52, R12 ;  /* 0x0000000c340c7221 */ /* 0x000fc60000000000 */
[----:B------:R-:W5:Y:S01]  /*b6a0*/  LDL.LU R52, [R1+0x30] ;  /* 0x0000300001347983 */ /* 0x000f620000300800 */
[----:B------:R-:W-:-:S03]  /*b6b0*/  FADD R11, R53, R11 ;  /* 0x0000000b350b7221 */ /* 0x000fc60000000000 */
[----:B------:R-:W5:Y:S01]  /*b6c0*/  LDL.LU R53, [R1+0x34] ;  /* 0x0000340001357983 */ /* 0x000f620000300800 */
[----:B------:R-:W-:-:S03]  /*b6d0*/  FADD R10, R54, R10 ;  /* 0x0000000a360a7221 */ /* 0x000fc60000000000 */
[----:B------:R-:W5:Y:S04]  /*b6e0*/  LDL.LU R54, [R1+0x38] ;  /* 0x0000380001367983 */ /* 0x000f680000300800 */
[----:B------:R-:W5:Y:S01]  /*b6f0*/  LDL.LU R4, [R1+0x3c] ;  /* 0x00003c0001047983 */ /* 0x000f620000300800 */
[----:B------:R-:W-:-:S03]  /*b700*/  FADD R9, R55, R9 ;  /* 0x0000000937097221 */ /* 0x000fc60000000000 */
[----:B------:R-:W5:Y:S04]  /*b710*/  LDL.LU R55, [R1] ;  /* 0x0000000001377983 */ /* 0x000f680000300800 */
[----:B------:R-:W5:Y:S01]  /*b720*/  LDL.LU R5, [R1+0x80] ;  /* 0x0000800001057983 */ /* 0x000f620000300800 */
[----:B------:R-:W-:-:S03]  /*b730*/  FADD R8, R40, R8 ;  /* 0x0000000828087221 */ /* 0x000fc60000000000 */
[----:B------:R-:W5:Y:S01]  /*b740*/  LDL.LU R40, [R1+0x4] ;  /* 0x0000040001287983 */ /* 0x000f620000300800 */
[----:B------:R-:W-:-:S03]  /*b750*/  FADD R7, R41, R7 ;  /* 0x0000000729077221 */ /* 0x000fc60000000000 */
[----:B------:R-:W5:Y:S01]  /*b760*/  LDL.LU R41, [R1+0x84] ;  /* 0x0000840001297983 */ /* 0x000f620000300800 */
[----:B------:R-:W-:-:S03]  /*b770*/  FADD R6, R42, R6 ;  /* 0x000000062a067221 */ /* 0x000fc60000000000 */
[----:B------:R-:W5:Y:S04]  /*b780*/  LDL.LU R42, [R1+0x8] ;  /* 0x00000800012a7983 */ /* 0x000f680000300800 */
[----:B-1----:R-:W5:Y:S04]  /*b790*/  LDL.LU R43, [R1+0x88] ;  /* 0x00008800012b7983 */ /* 0x002f680000300800 */
[----:B0-----:R-:W5:Y:S04]  /*b7a0*/  LDL.LU R44, [R1+0xc] ;  /* 0x00000c00012c7983 */ /* 0x001f680000300800 */
[----:B------:R-:W5:Y:S04]  /*b7b0*/  LDL.LU R45, [R1+0x8c] ;  /* 0x00008c00012d7983 */ /* 0x000f680000300800 */
        /* <DEDUP_REMOVED lines=20> */
[----:B------:R-:W5:Y:S01]  /*b900*/  LDL.LU R3, [R1+0xec] ;  /* 0x0000ec0001037983 */ /* 0x000f620000300800 */
[----:B--2---:R-:W-:-:S03]  /*b910*/  FADD R22, R48, R22 ;  /* 0x0000001630167221 */ /* 0x004fc60000000000 */
[----:B------:R-:W2:Y:S01]  /*b920*/  LDL.LU R48, [R1+0x498] ;  /* 0x0004980001307983 */ /* 0x000ea20000300800 */
[----:B---3--:R-:W-:-:S03]  /*b930*/  FADD R23, R49, R23 ;  /* 0x0000001731177221 */ /* 0x008fc60000000000 */
[----:B------:R-:W3:Y:S01]  /*b940*/  LDL.LU R49, [R1+0x494] ;  /* 0x0004940001317983 */ /* 0x000ee20000300800 */
[----:B----4-:R-:W-:-:S03]  /*b950*/  FADD R232, R50, R232 ;  /* 0x000000e832e87221 */ /* 0x010fc60000000000 */
[----:B------:R-:W4:Y:S01]  /*b960*/  LDL.LU R50, [R1+0x490] ;  /* 0x0004900001327983 */ /* 0x000f220000300800 */
[----:B-----5:R-:W-:-:S03]  /*b970*/  FADD R233, R51, R233 ;  /* 0x000000e933e97221 */ /* 0x020fc60000000000 */
[----:B------:R-:W5:Y:S01]  /*b980*/  LDL.LU R51, [R1+0x48c] ;  /* 0x00048c0001337983 */ /* 0x000f620000300800 */
[----:B------:R-:W-:-:S03]  /*b990*/  FADD R234, R52, R234 ;  /* 0x000000ea34ea7221 */ /* 0x000fc60000000000 */
[----:B------:R-:W5:Y:S01]  /*b9a0*/  LDL.LU R52, [R1+0x488] ;  /* 0x0004880001347983 */ /* 0x000f620000300800 */
[----:B------:R-:W-:-:S03]  /*b9b0*/  FADD R235, R53, R235 ;  /* 0x000000eb35eb7221 */ /* 0x000fc60000000000 */
[----:B------:R-:W5:Y:S01]  /*b9c0*/  LDL.LU R53, [R1+0x484] ;  /* 0x0004840001357983 */ /* 0x000f620000300800 */
[----:B------:R-:W-:-:S03]  /*b9d0*/  FADD R236, R54, R236 ;  /* 0x000000ec36ec7221 */ /* 0x000fc60000000000 */
[----:B------:R-:W5:Y:S01]  /*b9e0*/  LDL.LU R54, [R1+0x480] ;  /* 0x0004800001367983 */ /* 0x000f620000300800 */
[----:B------:R-:W-:-:S03]  /*b9f0*/  FADD R237, R4, R237 ;  /* 0x000000ed04ed7221 */ /* 0x000fc60000000000 */
[----:B------:R-:W2:Y:S01]  /*ba00*/  LDL.LU R4, [R1+0xf0] ;  /* 0x0000f00001047983 */ /* 0x000ea20000300800 */
[----:B------:R-:W-:-:S03]  /*ba10*/  FADD R5, R55, R5 ;  /* 0x0000000537057221 */ /* 0x000fc60000000000 */
[----:B------:R-:W5:Y:S04]  /*ba20*/  LDL.LU R55, [R1+0x47c] ;  /* 0x00047c0001377983 */ /* 0x000f680000300800 */
[----:B------:R0:W-:Y:S04]  /*ba30*/  STL [R1+0x80], R5 ;  /* 0x0000800501007387 */ /* 0x0001e80000100800 */
[----:B0-----:R-:W3:Y:S01]  /*ba40*/  LDL.LU R5, [R1+0xf4] ;  /* 0x0000f40001057983 */ /* 0x001ee20000300800 */
[----:B------:R-:W-:-:S03]  /*ba50*/  FADD R41, R40, R41 ;  /* 0x0000002928297221 */ /* 0x000fc60000000000 */
[----:B------:R-:W5:Y:S04]  /*ba60*/  LDL.LU R40, [R1+0x478] ;  /* 0x0004780001287983 */ /* 0x000f680000300800 */
[----:B------:R0:W-:Y:S04]  /*ba70*/  STL [R1+0x84], R41 ;  /* 0x0000842901007387 */ /* 0x0001e80000100800 */
[----:B0-----:R-:W5:Y:S01]  /*ba80*/  LDL.LU R41, [R1+0x474] ;  /* 0x0004740001297983 */ /* 0x001f620000300800 */
[----:B------:R-:W-:-:S03]  /*ba90*/  FADD R43, R42, R43 ;  /* 0x0000002b2a2b7221 */ /* 0x000fc60000000000 */
[----:B------:R-:W5:Y:S04]  /*baa0*/  LDL.LU R42, [R1+0x470] ;  /* 0x00047000012a7983 */ /* 0x000f680000300800 */
[----:B------:R0:W-:Y:S01]  /*bab0*/  STL [R1+0x88], R43 ;  /* 0x0000882b01007387 */ /* 0x0001e20000100800 */
[----:B------:R-:W-:-:S03]  /*bac0*/  FADD R45, R44, R45 ;  /* 0x0000002d2c2d7221 */ /* 0x000fc60000000000 */
        /* <DEDUP_REMOVED lines=9> */
[----:B------:R-:W-:Y:S01]  /*bb60*/  FADD R37, R36, R37 ;  /* 0x0000002524257221 */ /* 0x000fe20000000000 */
[----:B------:R-:W-:Y:S02]  /*bb70*/  FADD R38, R224, R38 ;  /* 0x00000026e0267221 */ /* 0x000fe40000000000 */
[----:B0-----:R-:W5:Y:S04]  /*bb80*/  LDL.LU R47, [R1+0x45c] ;  /* 0x00045c00012f7983 */ /* 0x001f680000300800 */
[----:B------:R-:W5:Y:S04]  /*bb90*/  LDL.LU R32, [R1+0x458] ;  /* 0x0004580001207983 */ /* 0x000f680000300800 */
[----:B------:R0:W-:Y:S01]  /*bba0*/  STL [R1+0x94], R33 ;  /* 0x0000942101007387 */ /* 0x0001e20000100800 */
[----:B------:R-:W-:Y:S01]  /*bbb0*/  FADD R39, R225, R39 ;  /* 0x00000027e1277221 */ /* 0x000fe20000000000 */
[----:B------:R-:W-:-:S02]  /*bbc0*/  FADD R24, R226, R24 ;  /* 0x00000018e2187221 */ /* 0x000fc40000000000 */
[----:B0-----:R-:W5:Y:S04]  /*bbd0*/  LDL.LU R33, [R1+0x454] ;  /* 0x0004540001217983 */ /* 0x001f680000300800 */
[----:B------:R-:W5:Y:S04]  /*bbe0*/  LDL.LU R34, [R1+0x450] ;  /* 0x0004500001227983 */ /* 0x000f680000300800 */
[----:B------:R0:W-:Y:S01]  /*bbf0*/  STL [R1+0x98], R35 ;  /* 0x0000982301007387 */ /* 0x0001e20000100800 */
[----:B------:R-:W-:-:S03]  /*bc00*/  FADD R25, R227, R25 ;  /* 0x00000019e3197221 */ /* 0x000fc60000000000 */
[----:B0-----:R-:W5:Y:S04]  /*bc10*/  LDL.LU R35, [R1+0x44c] ;  /* 0x00044c0001237983 */ /* 0x001f680000300800 */
[----:B------:R-:W5:Y:S04]  /*bc20*/  LDL.LU R36, [R1+0x448] ;  /* 0x0004480001247983 */ /* 0x000f680000300800 */
[----:B------:R0:W-:Y:S01]  /*bc30*/  STL [R1+0x9c], R37 ;  /* 0x00009c2501007387 */ /* 0x0001e20000100800 */
[----:B------:R-:W-:-:S03]  /*bc40*/  FADD R26, R228, R26 ;  /* 0x0000001ae41a7221 */ /* 0x000fc60000000000 */
[----:B0-----:R-:W5:Y:S04]  /*bc50*/  LDL.LU R37, [R1+0x444] ;  /* 0x0004440001257983 */ /* 0x001f680000300800 */
[----:B------:R0:W-:Y:S01]  /*bc60*/  STL [R1+0xa0], R38 ;  /* 0x0000a02601007387 */ /* 0x0001e20000100800 */
[----:B------:R-:W-:-:S03]  /*bc70*/  FADD R27, R229, R27 ;  /* 0x0000001be51b7221 */ /* 0x000fc60000000000 */
[----:B0-----:R-:W5:Y:S04]  /*bc80*/  LDL.LU R38, [R1+0x440] ;  /* 0x0004400001267983 */ /* 0x001f680000300800 */
[----:B------:R-:W4:Y:S04]  /*bc90*/  LDL.LU R224, [R1+0xd8] ;  /* 0x0000d80001e07983 */ /* 0x000f280000300800 */
[----:B------:R0:W-:Y:S01]  /*bca0*/  STL [R1+0xa4], R39 ;  /* 0x0000a42701007387 */ /* 0x0001e20000100800 */
[----:B------:R-:W-:-:S03]  /*bcb0*/  FADD R28, R230, R28 ;  /* 0x0000001ce61c7221 */ /* 0x000fc60000000000 */
[----:B0-----:R-:W5:Y:S04]  /*bcc0*/  LDL.LU R39, [R1+0x43c] ;  /* 0x00043c0001277983 */ /* 0x001f680000300800 */
[----:B------:R-:W2:Y:S04]  /*bcd0*/  LDL.LU R225, [R1+0xd4] ;  /* 0x0000d40001e17983 */ /* 0x000ea80000300800 */
[----:B------:R0:W-:Y:S04]  /*bce0*/  STL [R1+0xa8], R24 ;  /* 0x0000a81801007387 */ /* 0x0001e80000100800 */
[----:B0-----:R-:W5:Y:S04]  /*bcf0*/  LDL.LU R24, [R1+0x438] ;  /* 0x0004380001187983 */ /* 0x001f680000300800 */
[----:B------:R-:W3:Y:S04]  /*bd00*/  LDL.LU R226, [R1+0xd0] ;  /* 0x0000d00001e27983 */ /* 0x000ee80000300800 */
[----:B------:R0:W-:Y:S04]  /*bd10*/  STL [R1+0xac], R25 ;  /* 0x0000ac1901007387 */ /* 0x0001e80000100800 */
[----:B0-----:R-:W5:Y:S04]  /*bd20*/  LDL.LU R25, [R1+0x434] ;  /* 0x0004340001197983 */ /* 0x001f680000300800 */
[----:B------:R-:W5:Y:S04]  /*bd30*/  LDL.LU R227, [R1+0xcc] ;  /* 0x0000cc0001e37983 */ /* 0x000f680000300800 */
        /* <DEDUP_REMOVED lines=8> */
[----:B------:R-:W5:Y:S01]  /*bdc0*/  LDL.LU R230, [R1+0xc0] ;  /* 0x0000c00001e67983 */ /* 0x000f620000300800 */
[----:B------:R-:W-:Y:S01]  /*bdd0*/  FADD R29, R231, R29 ;  /* 0x0000001de71d7221 */ /* 0x000fe20000000000 */
[----:B------:R-:W-:-:S04]  /*bde0*/  FADD R31, R223, R31 ;  /* 0x0000001fdf1f7221 */ /* 0x000fc80000000000 */
[----:B------:R0:W-:Y:S01]  /*bdf0*/  STL [R1+0xbc], R29 ;  /* 0x0000bc1d01007387 */ /* 0x0001e20000100800 */
[----:B------:R-:W-:Y:S01]  /*be00*/  FADD R30, R208, R30 ;  /* 0x0000001ed01e7221 */ /* 0x000fe20000000000 */
[----:B------:R-:W-:Y:S01]  /*be10*/  FADD R0, R209, R0 ;  /* 0x00000000d1007221 */ /* 0x000fe20000000000 */
[----:B------:R-:W-:Y:S01]  /*be20*/  FADD R2, R210, R2 ;  /* 0x00000002d2027221 */ /* 0x000fe20000000000 */
[----:B0-----:R-:W5:Y:S01]  /*be30*/  LDL.LU R29, [R1+0x424] ;  /* 0x00042400011d7983 */ /* 0x001f620000300800 */
[----:B----4-:R-:W-:Y:S01]  /*be40*/  FADD R224, R222, R224 ;  /* 0x000000e0dee07221 */ /* 0x010fe20000000000 */
[----:B--2---:R-:W-:Y:S01]  /*be50*/  FADD R225, R221, R225 ;  /* 0x000000e1dde17221 */ /* 0x004fe20000000000 */
[----:B---3--:R-:W-:Y:S01]  /*be60*/  FADD R226, R220, R226 ;  /* 0x000000e2dce27221 */ /* 0x008fe20000000000 */
[----:B-----5:R-:W-:Y:S01]  /*be70*/  FADD R227, R219, R227 ;  /* 0x000000e3dbe37221 */ /* 0x020fe20000000000 */
[----:B------:R-:W-:Y:S01]  /*be80*/  FADD R228, R218, R228 ;  /* 0x000000e4dae47221 */ /* 0x000fe20000000000 */
[----:B------:R-:W-:Y:S01]  /*be90*/  FADD R229, R217, R229 ;  /* 0x000000e5d9e57221 */ /* 0x000fe20000000000 */
[----:B------:R-:W-:-:S05]  /*bea0*/  FADD R230, R216, R230 ;  /* 0x000000e6d8e67221 */ /* 0x000fca0000000000 */
[----:B------:R-:W-:Y:S04]  /*beb0*/  STL [R1+0xc0], R230 ;  /* 0x0000c0e601007387 */ /* 0x000fe80000100800 */
[----:B------:R-:W-:Y:S04]  /*bec0*/  STL [R1+0xc4], R229 ;  /* 0x0000c4e501007387 */ /* 0x000fe80000100800 */
[----:B------:R-:W-:Y:S04]  /*bed0*/  STL [R1+0xc8], R228 ;  /* 0x0000c8e401007387 */ /* 0x000fe80000100800 */
[----:B------:R-:W-:Y:S04]  /*bee0*/  STL [R1+0xcc], R227 ;  /* 0x0000cce301007387 */ /* 0x000fe80000100800 */
[----:B------:R-:W-:Y:S04]  /*bef0*/  STL [R1+0xd0], R226 ;  /* 0x0000d0e201007387 */ /* 0x000fe80000100800 */
[----:B------:R-:W-:Y:S04]  /*bf00*/  STL [R1+0xd4], R225 ;  /* 0x0000d4e101007387 */ /* 0x000fe80000100800 */
[----:B------:R-:W-:Y:S04]  /*bf10*/  STL [R1+0xd8], R224 ;  /* 0x0000d8e001007387 */ /* 0x000fe80000100800 */
[----:B------:R-:W-:Y:S04]  /*bf20*/  STL [R1+0xdc], R31 ;  /* 0x0000dc1f01007387 */ /* 0x000fe80000100800 */
[----:B------:R0:W-:Y:S04]  /*bf30*/  STL [R1+0xe0], R30 ;  /* 0x0000e01e01007387 */ /* 0x0001e80000100800 */
[----:B0-----:R-:W2:Y:S04]  /*bf40*/  LDL.LU R30, [R1+0xf8] ;  /* 0x0000f800011e7983 */ /* 0x001ea80000300800 */
[----:B------:R0:W-:Y:S04]  /*bf50*/  STL [R1+0xe4], R0 ;  /* 0x0000e40001007387 */ /* 0x0001e80000100800 */
[----:B------:R1:W-:Y:S04]  /*bf60*/  STL [R1+0xe8], R2 ;  /* 0x0000e80201007387 */ /* 0x0003e80000100800 */
[----:B------:R-:W3:Y:S01]  /*bf70*/  LDL.LU R31, [R1+0xfc] ;  /* 0x0000fc00011f7983 */ /* 0x000ee20000300800 */
[----:B------:R-:W-:Y:S01]  /*bf80*/  FADD R3, R211, R3 ;  /* 0x00000003d3037221 */ /* 0x000fe20000000000 */
[----:B------:R-:W-:Y:S01]  /*bf90*/  FADD R4, R212, R4 ;  /* 0x00000004d4047221 */ /* 0x000fe20000000000 */
[----:B------:R-:W-:-:S03]  /*bfa0*/  FADD R5, R213, R5 ;  /* 0x00000005d5057221 */ /* 0x000fc60000000000 */
[----:B------:R4:W-:Y:S04]  /*bfb0*/  STL [R1+0xec], R3 ;  /* 0x0000ec0301007387 */ /* 0x0009e80000100800 */
[----:B------:R-:W5:Y:S04]  /*bfc0*/  LDL.LU R213, [R1+0x108] ;  /* 0x0001080001d57983 */ /* 0x000f680000300800 */
[----:B------:R4:W-:Y:S04]  /*bfd0*/  STL [R1+0xf0], R4 ;  /* 0x0000f00401007387 */ /* 0x0009e80000100800 */
[----:B------:R-:W5:Y:S04]  /*bfe0*/  LDL.LU R212, [R1+0x10c] ;  /* 0x00010c0001d47983 */ /* 0x000f680000300800 */
[----:B------:R-:W5:Y:S04]  /*bff0*/  LDL.LU R211, [R1+0x110] ;  /* 0x0001100001d37983 */ /* 0x000f680000300800 */
[----:B------:R4:W-:Y:S04]  /*c000*/  STL [R1+0xf4], R5 ;  /* 0x0000f40501007387 */ /* 0x0009e80000100800 */
        /* <DEDUP_REMOVED lines=19> */
[----:B0-----:R-:W5:Y:S04]  /*c140*/  LDL.LU R0, [R1+0x160] ;  /* 0x0001600001007983 */ /* 0x001f680000300800 */
[----:B-1----:R-:W5:Y:S04]  /*c150*/  LDL.LU R2, [R1+0x164] ;  /* 0x0001640001027983 */ /* 0x002f680000300800 */
[----:B----4-:R-:W4:Y:S04]  /*c160*/  LDL.LU R3, [R1+0x168] ;  /* 0x0001680001037983 */ /* 0x010f280000300800 */
[----:B------:R-:W4:Y:S04]  /*c170*/  LDL.LU R4, [R1+0x16c] ;  /* 0x00016c0001047983 */ /* 0x000f280000300800 */
[----:B------:R-:W4:Y:S01]  /*c180*/  LDL.LU R5, [R1+0x170] ;  /* 0x0001700001057983 */ /* 0x000f220000300800 */
[----:B--2---:R-:W-:-:S05]  /*c190*/  FADD R30, R214, R30 ;  /* 0x0000001ed61e7221 */ /* 0x004fca0000000000 */
[----:B------:R0:W-:Y:S01]  /*c1a0*/  STL [R1+0xf8], R30 ;  /* 0x0000f81e01007387 */ /* 0x0001e20000100800 */
[----:B---3--:R-:W-:-:S03]  /*c1b0*/  FADD R31, R215, R31 ;  /* 0x0000001fd71f7221 */ /* 0x008fc60000000000 */
[----:B0-----:R-:W2:Y:S04]  /*c1c0*/  LDL.LU R30, [R1+0x420] ;  /* 0x00042000011e7983 */ /* 0x001ea80000300800 */
[----:B------:R-:W3:Y:S04]  /*c1d0*/  LDL.LU R214, [R1+0x104] ;  /* 0x0001040001d67983 */ /* 0x000ee80000300800 */
[----:B------:R0:W-:Y:S04]  /*c1e0*/  STL [R1+0xfc], R31 ;  /* 0x0000fc1f01007387 */ /* 0x0001e80000100800 */
[----:B0-----:R-:W2:Y:S04]  /*c1f0*/  LDL.LU R31, [R1+0x41c] ;  /* 0x00041c00011f7983 */ /* 0x001ea80000300800 */
[----:B------:R-:W2:Y:S01]  /*c200*/  LDL.LU R215, [R1+0x100] ;  /* 0x0001000001d77983 */ /* 0x000ea20000300800 */
[----:B-----5:R-:W-:Y:S01]  /*c210*/  FADD R213, R202, R213 ;  /* 0x000000d5cad57221 */ /* 0x020fe20000000000 */
[----:B------:R-:W-:Y:S01]  /*c220*/  FADD R212, R203, R212 ;  /* 0x000000d4cbd47221 */ /* 0x000fe20000000000 */
        /* <DEDUP_REMOVED lines=22> */
[----:B----4-:R-:W-:Y:S01]  /*c390*/  FADD R3, R178, R3 ;  /* 0x00000003b2037221 */ /* 0x010fe20000000000 */
[----:B------:R-:W-:Y:S01]  /*c3a0*/  FADD R4, R179, R4 ;  /* 0x00000004b3047221 */ /* 0x000fe20000000000 */
[----:B------:R-:W-:Y:S01]  /*c3b0*/  FADD R5, R180, R5 ;  /* 0x00000005b4057221 */ /* 0x000fe20000000000 */
[----:B---3--:R-:W-:Y:S01]  /*c3c0*/  FADD R214, R201, R214 ;  /* 0x000000d6c9d67221 */ /* 0x008fe20000000000 */
[----:B--2---:R-:W-:-:S05]  /*c3d0*/  FADD R215, R200, R215 ;  /* 0x000000d7c8d77221 */ /* 0x004fca0000000000 */
        /* <DEDUP_REMOVED lines=26> */
[----:B------:R-:W5:Y:S04]  /*c580*/  LDL.LU R201, [R1+0x174] ;  /* 0x0001740001c97983 */ /* 0x000f680000300800 */
[----:B------:R5:W-:Y:S04]  /*c590*/  STL [R1+0x168], R3 ;  /* 0x0001680301007387 */ /* 0x000be80000100800 */
[----:B------:R-:W5:Y:S04]  /*c5a0*/  LDL.LU R200, [R1+0x178] ;  /* 0x0001780001c87983 */ /* 0x000f680000300800 */
[----:B------:R5:W-:Y:S04]  /*c5b0*/  STL [R1+0x16c], R4 ;  /* 0x00016c0401007387 */ /* 0x000be80000100800 */
[----:B0-----:R-:W5:Y:S04]  /*c5c0*/  LDL.LU R215, [R1+0x17c] ;  /* 0x00017c0001d77983 */ /* 0x001f680000300800 */
[----:B------:R0:W-:Y:S04]  /*c5d0*/  STL [R1+0x170], R5 ;  /* 0x0001700501007387 */ /* 0x0001e80000100800 */
[----:B-1----:R-:W5:Y:S04]  /*c5e0*/  LDL.LU R214, [R1+0x180] ;  /* 0x0001800001d67983 */ /* 0x002f680000300800 */
[----:B--2---:R-:W2:Y:S04]  /*c5f0*/  LDL.LU R213, [R1+0x184] ;  /* 0x0001840001d57983 */ /* 0x004ea80000300800 */
[----:B---3--:R-:W3:Y:S04]  /*c600*/  LDL.LU R212, [R1+0x188] ;  /* 0x0001880001d47983 */ /* 0x008ee80000300800 */
[----:B----4-:R-:W4:Y:S04]  /*c610*/  LDL.LU R211, [R1+0x18c] ;  /* 0x00018c0001d37983 */ /* 0x010f280000300800 */
[----:B-----5:R-:W5:Y:S04]  /*c620*/  LDL.LU R210, [R1+0x190] ;  /* 0x0001900001d27983 */ /* 0x020f680000300800 */
        /* <DEDUP_REMOVED lines=22> */
[----:B0-----:R-:W5:Y:S01]  /*c790*/  LDL.LU R5, [R1+0x1ec] ;  /* 0x0001ec0001057983 */ /* 0x001f620000300800 */
[----:B------:R-:W-:Y:S01]  /*c7a0*/  FADD R201, R181, R201 ;  /* 0x000000c9b5c97221 */ /* 0x000fe20000000000 */
[----:B------:R-:W-:-:S04]  /*c7b0*/  FADD R200, R182, R200 ;  /* 0x000000c8b6c87221 */ /* 0x000fc80000000000 */
[----:B------:R0:W-:Y:S01]  /*c7c0*/  STL [R1+0x174], R201 ;  /* 0x000174c901007387 */ /* 0x0001e20000100800 */
[----:B------:R-:W-:-:S03]  /*c7d0*/  FADD R215, R183, R215 ;  /* 0x000000d7b7d77221 */ /* 0x000fc60000000000 */
[----:B------:R1:W-:Y:S01]  /*c7e0*/  STL [R1+0x178], R200 ;  /* 0x000178c801007387 */ /* 0x0003e20000100800 */
[----:B------:R-:W-:-:S03]  /*c7f0*/  FADD R214, R168, R214 ;  /* 0x000000d6a8d67221 */ /* 0x000fc60000000000 */
[----:B------:R1:W-:Y:S01]  /*c800*/  STL [R1+0x17c], R215 ;  /* 0x00017cd701007387 */ /* 0x0003e20000100800 */
[----:B--2---:R-:W-:-:S03]  /*c810*/  FADD R213, R169, R213 ;  /* 0x000000d5a9d57221 */ /* 0x004fc60000000000 */
[----:B------:R2:W-:Y:S01]  /*c820*/  STL [R1+0x180], R214 ;  /* 0x000180d601007387 */ /* 0x0005e20000100800 */
[----:B---3--:R-:W-:-:S03]  /*c830*/  FADD R212, R170, R212 ;  /* 0x000000d4aad47221 */ /* 0x008fc60000000000 */
[----:B------:R3:W-:Y:S01]  /*c840*/  STL [R1+0x184], R213 ;  /* 0x000184d501007387 */ /* 0x0007e20000100800 */
[----:B----4-:R-:W-:-:S03]  /*c850*/  FADD R211, R171, R211 ;  /* 0x000000d3abd37221 */ /* 0x010fc60000000000 */
[----:B------:R4:W-:Y:S01]  /*c860*/  STL [R1+0x188], R212 ;  /* 0x000188d401007387 */ /* 0x0009e20000100800 */
[----:B-----5:R-:W-:-:S03]  /*c870*/  FADD R210, R172, R210 ;  /* 0x000000d2acd27221 */ /* 0x020fc60000000000 */
        /* <DEDUP_REMOVED lines=44> */
[----:B0-----:R-:W5:Y:S01]  /*cb40*/  LDL.LU R201, [R1+0x1f0] ;  /* 0x0001f00001c97983 */ /* 0x001f620000300800 */
[----:B------:R-:W-:-:S03]  /*cb50*/  FADD R5, R147, R5 ;  /* 0x0000000593057221 */ /* 0x000fc60000000000 */
[----:B------:R0:W-:Y:S04]  /*cb60*/  STL [R1+0x1e4], R3 ;  /* 0x0001e40301007387 */ /* 0x0001e80000100800 */
[----:B-1----:R-:W5:Y:S04]  /*cb70*/  LDL.LU R200, [R1+0x1f4] ;  /* 0x0001f40001c87983 */ /* 0x002f680000300800 */
[----:B------:R1:W-:Y:S04]  /*cb80*/  STL [R1+0x1e8], R4 ;  /* 0x0001e80401007387 */ /* 0x0003e80000100800 */
[----:B------:R-:W5:Y:S04]  /*cb90*/  LDL.LU R215, [R1+0x1f8] ;  /* 0x0001f80001d77983 */ /* 0x000f680000300800 */
[----:B------:R1:W-:Y:S04]  /*cba0*/  STL [R1+0x1ec], R5 ;  /* 0x0001ec0501007387 */ /* 0x0003e80000100800 */
        /* <DEDUP_REMOVED lines=27> */
[----:B------:R-:W5:Y:S01]  /*cd60*/  LDL.LU R5, [R1+0x268] ;  /* 0x0002680001057983 */ /* 0x000f620000300800 */
[----:B------:R-:W-:Y:S01]  /*cd70*/  FADD R201, R148, R201 ;  /* 0x000000c994c97221 */ /* 0x000fe20000000000 */
[----:B------:R-:W-:-:S04]  /*cd80*/  FADD R200, R149, R200 ;  /* 0x000000c895c87221 */ /* 0x000fc80000000000 */
        /* <DEDUP_REMOVED lines=61> */
[----:B--2---:R-:W2:Y:S04]  /*d160*/  LDL.LU R215, [R1+0x274] ;  /* 0x0002740001d77983 */ /* 0x004ea80000300800 */
[----:B------:R1:W-:Y:S04]  /*d170*/  STL [R1+0x268], R5 ;  /* 0x0002680501007387 */ /* 0x0003e80000100800 */
        /* <DEDUP_REMOVED lines=271> */
[----:B------:R-:W-:Y:S01]  /*e270*/  FADD R4, R30, R4 ;  /* 0x000000041e047221 */ /* 0x000fe20000000000 */
[----:B------:R-:W-:-:S05]  /*e280*/  FADD R5, R5, R31 ;  /* 0x0000001f05057221 */ /* 0x000fca0000000000 */
[----:B------:R1:W-:Y:S04]  /*e290*/  STL [R1+0x3dc], R5 ;  /* 0x0003dc0501007387 */ /* 0x0003e80000100800 */
[----:B------:R1:W-:Y:S04]  /*e2a0*/  STL [R1+0x3d4], R3 ;  /* 0x0003d40301007387 */ /* 0x0003e80000100800 */
[----:B------:R1:W-:Y:S02]  /*e2b0*/  STL [R1+0x3d8], R4 ;  /* 0x0003d80401007387 */ /* 0x0003e40000100800 */
.L_x_33:
[----:B-1----:R1:W5:Y:S01]  /*e2c0*/  LDL R5, [R1+0x3fc] ;  /* 0x0003fc0001057983 */ /* 0x0023620000100800 */
[----:B------:R-:W3:Y:S03]  /*e2d0*/  LDC R0, c[0x0][0x28c] ;  /* 0x0000a300ff007b82 */ /* 0x000ee60000000800 */
[----:B------:R1:W5:Y:S01]  /*e2e0*/  LDL R3, [R1+0x410] ;  /* 0x0004100001037983 */ /* 0x0003620000100800 */
[----:B---3--:R-:W-:-:S13]  /*e2f0*/  ISETP.GE.AND P0, PT, R0, 0x1, PT ;  /* 0x000000010000780c */ /* 0x008fda0003f06270 */
[----:B-1----:R-:W-:Y:S05]  /*e300*/  @!P0 BRA `(.L_x_34) ;  /* 0x0000000000808947 */ /* 0x002fea0003800000 */
[----:B------:R-:W3:Y:S02]  /*e310*/  LDL R2, [R1+0x3e4] ;  /* 0x0003e40001027983 */ /* 0x000ee40000100800 */
[----:B---3--:R-:W-:-:S13]  /*e320*/  R2UR UR8, R2 ;  /* 0x00000000020872ca */ /* 0x008fda00000e0000 */
[----:B------:R-:W-:-:S06]  /*e330*/  UISETP.NE.AND UP0, UPT, UR8, 0x3, UPT ;  /* 0x000000030800788c */ /* 0x000fcc000bf05270 */
[----:B------:R-:W-:-:S13]  /*e340*/  PLOP3.LUT P0, PT, PT, PT, UP0, 0x80, 0x0 ;  /* 0x000000000000781c */ /* 0x000fda0003f0f008 */
[----:B------:R-:W-:Y:S05]  /*e350*/  @!P0 BRA `(.L_x_35) ;  /* 0x0000000000048947 */ /* 0x000fea0003800000 */
[----:B------:R-:W-:Y:S01]  /*e360*/  BPT.TRAP 0x1 ;  /* 0x000000040000795c */ /* 0x000fe20000300000 */
.L_x_35:
[----:B------:R-:W3:Y:S01]  /*e370*/  LDL R0, [R1+0x3e8] ;  /* 0x0003e80001007983 */ /* 0x000ee20000100800 */
[----:B------:R-:W-:Y:S01]  /*e380*/  BSSY B0, `(.L_x_36) ;  /* 0x0000012000007945 */ /* 0x000fe20003800000 */
[----:B---3--:R-:W-:-:S13]  /*e390*/  ISETP.NE.AND P0, PT, R0, RZ, PT ;  /* 0x000000ff0000720c */ /* 0x008fda0003f05270 */
[----:B------:R-:W-:Y:S05]  /*e3a0*/  @!P0 BRA `(.L_x_37) ;  /* 0x00000000003c8947 */ /* 0x000fea0003800000 */
[----:B------:R-:W3:Y:S01]  /*e3b0*/  LDL R2, [R1+0x3ec] ;  /* 0x0003ec0001027983 */ /* 0x000ee20000100800 */
[----:B-----5:R-:W-:Y:S02]  /*e3c0*/  R2UR UR9, R3 ;  /* 0x00000000030972ca */ /* 0x020fe400000e0000 */
[----:B------:R-:W-:-:S11]  /*e3d0*/  R2UR UR8, R5 ;  /* 0x00000000050872ca */ /* 0x000fd600000e0000 */
[----:B------:R-:W-:-:S04]  /*e3e0*/  UISETP.LT.AND UP0, UPT, UR9, 0x1, UPT ;  /* 0x000000010900788c */ /* 0x000fc8000bf01270 */
[----:B------:R-:W-:-:S04]  /*e3f0*/  USEL UR10, UR9, 0x1, UP0 ;  /* 0x00000001090a7887 */ /* 0x000fc80008000000 */
[----:B------:R-:W-:-:S04]  /*e400*/  UIADD3 UR10, UR8, UR9, -UR10 ;  /* 0x00000009080a7290 */ /* 0x000fc8000fffe80a */
[----:B------:R-:W-:-:S04]  /*e410*/  USHF.R.U32.HI UR8, URZ, 0x1, UR10 ;  /* 0x000000013f087899 */ /* 0x000fc8000801160a */
[----:B------:R-:W-:-:S04]  /*e420*/  UIMAD.WIDE.U32 UR8, UR8, -0x6db6db6d, URZ ;  /* 0x92492493080878a5 */ /* 0x000fc8000f8e003f */
[----:B------:R-:W-:-:S04]  /*e430*/  USHF.R.U32.HI UR8, URZ, 0x2, UR9 ;  /* 0x000000023f087899 */ /* 0x000fc80008011609 */
[----:B------:R-:W-:-:S04]  /*e440*/  UIMAD UR10, UR8, -0xe, UR10 ;  /* 0xfffffff2080a78a4 */ /* 0x000fc8000f8e020a */
[----:B------:R-:W-:-:S04]  /*e450*/  ULEA UR10, UR10, UR61, 0x3 ;  /* 0x0000003d0a0a7291 */ /* 0x000fc8000f8e183f */
[----:B------:R-:W-:-:S06]  /*e460*/  UIADD3 UR10, UR10, 0x70, URZ ;  /* 0x000000700a0a7890 */ /* 0x000fcc000fffe03f */
[----:B------:R-:W-:-:S05]  /*e470*/  IMAD.U32 R0, RZ, RZ, UR10 ;  /* 0x0000000aff007e24 */ /* 0x000fca000f8e00ff */
[----:B---3--:R-:W-:-:S04]  /*e480*/  PRMT R0, R2, 0x654, R0 ;  /* 0x0000065402007816 */ /* 0x008fc80000000000 */
[----:B------:R1:W-:Y:S03]  /*e490*/  SYNCS.ARRIVE.TRANS64.RED.A1T0 RZ, [R0+URZ], RZ ;  /* 0x000000ff00ff79a7 */ /* 0x0003e6000810043f */
.L_x_37:
[----:B------:R-:W-:Y:S05]  /*e4a0*/  BSYNC B0 ;  /* 0x0000000000007941 */ /* 0x000fea0003800000 */
.L_x_36:
[----:B-1----:R-:W3:Y:S02]  /*e4b0*/  LDL R0, [R1+0x3f0] ;  /* 0x0003f00001007983 */ /* 0x002ee40000100800 */
[----:B---3--:R-:W-:-:S13]  /*e4c0*/  R2UR UR8, R0 ;  /* 0x00000000000872ca */ /* 0x008fda00000e0000 */
[----:B------:R-:W-:-:S06]  /*e4d0*/  UISETP.GT.U32.AND UP0, UPT, UR8, 0x1, UPT ;  /* 0x000000010800788c */ /* 0x000fcc000bf04070 */
[----:B------:R-:W-:-:S13]  /*e4e0*/  PLOP3.LUT P0, PT, PT, PT, UP0, 0x80, 0x0 ;  /* 0x000000000000781c */ /* 0x000fda0003f0f008 */
[----:B------:R-:W-:Y:S05]  /*e4f0*/  @P0 BRA `(.L_x_34) ;  /* 0x0000000000040947 */ /* 0x000fea0003800000 */
[----:B------:R-:W-:Y:S01]  /*e500*/  BPT.TRAP 0x1 ;  /* 0x000000040000795c */ /* 0x000fe20000300000 */
.L_x_34:
[----:B------:R-:W3:Y:S01]  /*e510*/  LDL.LU R2, [R1+0x400] ;  /* 0x0004000001027983 */ /* 0x000ee20000300800 */
[----:B-----5:R-:W-:Y:S01]  /*e520*/  R2UR UR9, R3 ;  /* 0x00000000030972ca */ /* 0x020fe200000e0000 */
[----:B------:R-:W-:Y:S01]  /*e530*/  ULDC UR8, c[0x0][0x284] ;  /* 0x0000a10000087ab9 */ /* 0x000fe20000000800 */
[----:B------:R-:W-:Y:S01]  /*e540*/  R2UR UR10, R5 ;  /* 0x00000000050a72ca */ /* 0x000fe200000e0000 */
[----:B------:R-:W4:Y:S01]  /*e550*/  LDL.LU R0, [R1+0x408] ;  /* 0x0004080001007983 */ /* 0x000f220000300800 */
[----:B------:R-:W-:-:S03]  /*e560*/  ULDC.64 UR14, c[0x0][0x5d0] ;  /* 0x00017400000e7ab9 */ /* 0x000fc60000000a00 */
[----:B------:R-:W2:Y:S04]  /*e570*/  LDL.LU R4, [R1+0x40c] ;  /* 0x00040c0001047983 */ /* 0x000ea80000300800 */
[----:B------:R-:W2:Y:S01]  /*e580*/  LDL R33, [R1+0x404] ;  /* 0x0004040001217983 */ /* 0x000ea20000100800 */
[----:B------:R-:W-:Y:S01]  /*e590*/  IMAD.MOV.U32 R37, RZ, RZ, -0x1 ;  /* 0xffffffffff257424 */ /* 0x000fe200078e00ff */
[----:B------:R-:W-:Y:S01]  /*e5a0*/  UISETP.GE.U32.AND UP1, UPT, UR9, 0xe, UPT ;  /* 0x0000000e0900788c */ /* 0x000fe2000bf26070 */
[----:B------:R-:W1:Y:S01]  /*e5b0*/  S2R R3, SR_TID.X ;  /* 0x0000000000037919 */ /* 0x000e620000002100 */
[----:B------:R-:W-:-:S04]  /*e5c0*/  UIADD3 UR11, UR9, UR10, URZ ;  /* 0x0000000a090b7290 */ /* 0x000fc8000fffe03f */
[----:B------:R-:W-:-:S04]  /*e5d0*/  UISETP.GT.U32.AND UP0, UPT, UR11, 0xd, UPT ;  /* 0x0000000d0b00788c */ /* 0x000fc8000bf04070 */
[----:B------:R-:W-:-:S04]  /*e5e0*/  UISETP.LT.U32.AND UP0, UPT, UR9, 0xe, UP0 ;  /* 0x0000000e0900788c */ /* 0x000fc80008701070 */
[----:B------:R-:W-:Y:S01]  /*e5f0*/  USEL UR13, URZ, 0x1, !UP0 ;  /* 0x000000013f0d7887 */ /* 0x000fe2000c000000 */
[----:B-1----:R-:W-:Y:S01]  /*e600*/  SHF.R.U32.HI R30, RZ, 0x7, R3 ;  /* 0x00000007ff1e7819 */ /* 0x002fe20000011603 */
[----:B------:R-:W-:-:S03]  /*e610*/  IMAD.SHL.U32 R29, R3, 0x2, RZ ;  /* 0x00000002031d7824 */ /* 0x000fc600078e00ff */
[----:B------:R-:W-:-:S05]  /*e620*/  LOP3.LUT R30, R30, 0x1, RZ, 0xc0, !PT ;  /* 0x000000011e1e7812 */ /* 0x000fca00078ec0ff */
[----:B------:R-:W-:Y:S01]  /*e630*/  IMAD.SHL.U32 R31, R30, 0x40, RZ ;  /* 0x000000401e1f7824 */ /* 0x000fe200078e00ff */
[----:B---3--:R-:W-:Y:S02]  /*e640*/  R2UR UR16, R2 ;  /* 0x00000000021072ca */ /* 0x008fe400000e0000 */
[----:B------:R-:W1:Y:S01]  /*e650*/  LDC R2, c[0x0][0x288] ;  /* 0x0000a200ff027b82 */ /* 0x000e620000000800 */
[----:B----4-:R-:W-:Y:S01]  /*e660*/  IMAD R28, R0, 0xf0, RZ ;  /* 0x000000f0001c7824 */ /* 0x010fe200078e02ff */
[----:B------:R-:W-:Y:S01]  /*e670*/  LOP3.LUT R0, R3, 0x3, RZ, 0xc0, !PT ;  /* 0x0000000303007812 */ /* 0x000fe200078ec0ff */
[----:B--2---:R-:W-:Y:S01]  /*e680*/  IMAD.WIDE R34, R4, 0x100, RZ ;  /* 0x0000010004227825 */ /* 0x004fe200078e02ff */
[----:B------:R-:W-:-:S07]  /*e690*/  R2UR UR17, R33 ;  /* 0x00000000211172ca */ /* 0x000fce00000e0000 */
[----:B------:R-:W-:-:S06]  /*e6a0*/  ULOP3.LUT UR16, UR16, UR13, URZ, 0x3c, !UPT ;  /* 0x0000000d10107292 */ /* 0x000fcc000f8e3c3f */
[----:B------:R-:W-:Y:S01]  /*e6b0*/  USHF.R.S32.HI UR12, URZ, 0x1f, UR17 ;  /* 0x0000001f3f0c7899 */ /* 0x000fe20008011411 */
[----:B-1----:R-:W-:Y:S01]  /*e6c0*/  IMAD R0, R0, -0x2, R2 ;  /* 0xfffffffe00007824 */ /* 0x002fe200078e0202 */
[----:B------:R-:W-:Y:S02]  /*e6d0*/  ISETP.GE.AND P0, PT, R28, R2, PT ;  /* 0x000000021c00720c */ /* 0x000fe40003f06270 */
[----:B------:R-:W-:Y:S01]  /*e6e0*/  SHF.R.U32.HI R2, RZ, 0x2, R3 ;  /* 0x00000002ff027819 */ /* 0x000fe20000011603 */
[----:B------:R-:W-:Y:S01]  /*e6f0*/  IMAD.IADD R0, R0, 0x1, -R28 ;  /* 0x0000000100007824 */ /* 0x000fe200078e0a1c */
[----:B------:R-:W-:Y:S01]  /*e700*/  LOP3.LUT R3, R3, 0x60, RZ, 0xc0, !PT ;  /* 0x0000006003037812 */ /* 0x000fe200078ec0ff */
[----:B------:R-:W-:Y:S01]  /*e710*/  UIMAD UR10, UR12, UR14, URZ ;  /* 0x0000000e0c0a72a4 */ /* 0x000fe2000f8e023f */
[----:B------:R-:W-:Y:S02]  /*e720*/  LOP3.LUT R2, R2, 0x7, RZ, 0xc0, !PT ;  /* 0x0000000702027812 */ /* 0x000fe400078ec0ff */
[----:B------:R-:W-:Y:S01]  /*e730*/  SHF.R.U32.HI R3, RZ, 0x1, R3 ;  /* 0x00000001ff037819 */ /* 0x000fe20000011603 */
[----:B------:R-:W-:Y:S01]  /*e740*/  UIMAD UR10, UR17, UR15, UR10 ;  /* 0x0000000f110a72a4 */ /* 0x000fe2000f8e020a */
[----:B------:R-:W-:-:S02]  /*e750*/  LOP3.LUT R31, R31, 0x40, R2, 0xe2, !PT ;  /* 0x000000401f1f7812 */ /* 0x000fc400078ee202 */
[----:B------:R-:W-:Y:S02]  /*e760*/  IADD3 R2, RZ, -R3, -R2 ;  /* 0x80000003ff027210 */ /* 0x000fe40007ffe802 */
[----:B------:R-:W-:Y:S02]  /*e770*/  LOP3.LUT R28, R28, 0x6, R29, 0xf8, !PT ;  /* 0x000000061c1c7812 */ /* 0x000fe400078ef81d */
[----:B------:R-:W-:Y:S01]  /*e780*/  LOP3.LUT R31, R34, R31, R3, 0xfe, !PT ;  /* 0x0000001f221f7212 */ /* 0x000fe200078efe03 */
[----:B------:R-:W-:Y:S01]  /*e790*/  IMAD R30, R30, -0x40, R2 ;  /* 0xffffffc01e1e7824 */ /* 0x000fe200078e0202 */
[----:B------:R-:W-:Y:S01]  /*e7a0*/  SHF.R.S32.HI R29, RZ, 0x1f, R28 ;  /* 0x0000001fff1d7819 */ /* 0x000fe2000001141c */
[----:B------:R-:W-:Y:S02]  /*e7b0*/  IMAD.SHL.U32 R2, R4, 0x100, RZ ;  /* 0x0000010004027824 */ /* 0x000fe400078e00ff */
[----:B------:R-:W-:-:S03]  /*e7c0*/  IMAD.U32 R4, RZ, RZ, UR14 ;  /* 0x0000000eff047e24 */ /* 0x000fc6000f8e00ff */
[----:B------:R-:W-:Y:S01]  /*e7d0*/  IADD3 R30, -R2, UR8, R30 ;  /* 0x00000008021e7c10 */ /* 0x000fe2000fffe11e */
[----:B------:R-:W-:Y:S01]  /*e7e0*/  IMAD.WIDE.U32 R4, R4, UR17, R28 ;  /* 0x0000001104047c25 */ /* 0x000fe2000f8e001c */
[----:B------:R-:W-:Y:S01]  /*e7f0*/  ISETP.GE.OR P0, PT, R2, UR8, P0 ;  /* 0x0000000802007c0c */ /* 0x000fe20008706670 */
[----:B------:R-:W-:Y:S02]  /*e800*/  USHF.R.U32.HI UR8, URZ, 0x1, UR11 ;  /* 0x000000013f087899 */ /* 0x000fe4000801160b */
[----:B------:R-:W-:Y:S02]  /*e810*/  VIADD R5, R5, UR10 ;  /* 0x0000000a05057c36 */ /* 0x000fe40008000000 */
[----:B------:R-:W-:-:S04]  /*e820*/  UIMAD.WIDE.U32 UR8, UR8, -0x6db6db6d, URZ ;  /* 0x92492493080878a5 */ /* 0x000fc8000f8e003f */
[----:B------:R-:W-:-:S04]  /*e830*/  USHF.R.U32.HI UR8, URZ, 0x2, UR9 ;  /* 0x000000023f087899 */ /* 0x000fc80008011609 */
[----:B------:R-:W-:Y:S02]  /*e840*/  UIMAD UR9, UR8, -0xe, UR11 ;  /* 0xfffffff2080978a4 */ /* 0x000fe4000f8e020b */
[----:B------:R-:W-:-:S04]  /*e850*/  @UP1 ULOP3.LUT UR16, UR16, 0x1, UR8, 0x78, !UPT ;  /* 0x0000000110101892 */ /* 0x000fc8000f8e7808 */
[----:B------:R-:W-:-:S05]  /*e860*/  IMAD.U32 R2, RZ, RZ, UR9 ;  /* 0x00000009ff027e24 */ /* 0x000fca000f8e00ff */
[----:B------:R1:W-:Y:S02]  /*e870*/  STL [R1+0x3fc], R2 ;  /* 0x0003fc0201007387 */ /* 0x0003e40000100800 */
[----:B-1----:R-:W-:-:S05]  /*e880*/  IMAD.U32 R2, RZ, RZ, UR16 ;  /* 0x00000010ff027e24 */ /* 0x002fca000f8e00ff */
[----:B------:R1:W-:Y:S01]  /*e890*/  STL [R1+0x400], R2 ;  /* 0x0004000201007387 */ /* 0x0003e20000100800 */
[----:B------:R-:W-:Y:S05]  /*e8a0*/  @P0 BRA `(.L_x_38) ;  /* 0x0000011c00900947 */ /* 0x000fea0003800000 */
[----:B------:R-:W1:Y:S01]  /*e8b0*/  LDC.64 R24, c[0x0][0x5c8] ;  /* 0x00017200ff187b82 */ /* 0x000e620000000a00 */
[----:B------:R-:W-:Y:S01]  /*e8c0*/  ULDC.64 UR8, c[0x0][0x5c0] ;  /* 0x0001700000087ab9 */ /* 0x000fe20000000a00 */
[----:B------:R-:W-:Y:S01]  /*e8d0*/  BSSY B0, `(.L_x_38) ;  /* 0x00011e1000007945 */ /* 0x000fe20003800000 */
[-C--:B-1----:R-:W-:Y:S01]  /*e8e0*/  IMAD R2, R35, R24.reuse, RZ ;  /* 0x0000001823027224 */ /* 0x082fe200078e02ff */
[----:B------:R-:W-:Y:S01]  /*e8f0*/  SHF.L.U64.HI R32, R24, 0x3, R25 ;  /* 0x0000000318207819 */ /* 0x000fe20000010219 */
[----:B------:R-:W-:-:S04]  /*e900*/  IMAD.WIDE.U32 R4, R31, R24, R4 ;  /* 0x000000181f047225 */ /* 0x000fc800078e0004 */
[----:B------:R-:W-:Y:S01]  /*e910*/  IMAD R2, R31, R25, R2 ;  /* 0x000000191f027224 */ /* 0x000fe200078e0202 */
[C---:B------:R-:W-:Y:S01]  /*e920*/  LEA R26, P2, R24.reuse, R4, 0x7 ;  /* 0x00000004181a7211 */ /* 0x040fe200078438ff */
[----:B------:R-:W-:Y:S02]  /*e930*/  IMAD.SHL.U32 R3, R24, 0x8, RZ ;  /* 0x0000000818037824 */ /* 0x000fe400078e00ff */
[----:B------:R-:W-:Y:S01]  /*e940*/  IMAD.IADD R5, R5, 0x1, R2 ;  /* 0x0000000105057824 */ /* 0x000fe200078e0202 */
[C---:B------:R-:W-:Y:S02]  /*e950*/  IADD3 R2, P5, R4.reuse, UR8, RZ ;  /* 0x0000000804027c10 */ /* 0x040fe4000ffbe0ff */
[----:B------:R-:W-:Y:S02]  /*e960*/  IADD3 R4, P0, P1, R4, UR8, R3 ;  /* 0x0000000804047c10 */ /* 0x000fe4000f91e003 */
[----:B------:R-:W-:Y:S02]  /*e970*/  LEA.HI.X R27, R24, R5, R25, 0x7, P2 ;  /* 0x00000005181b7211 */ /* 0x000fe400010f3c19 */
[----:B------:R-:W-:-:S02]  /*e980*/  IADD3 R24, P2, P3, R26, UR8, R3 ;  /* 0x000000081a187c10 */ /* 0x000fc4000fb5e003 */
[----:B------:R-:W-:Y:S02]  /*e990*/  IADD3.X R3, R5, UR9, RZ, P5, !PT ;  /* 0x0000000905037c10 */ /* 0x000fe4000affe4ff */
[----:B------:R-:W-:Y:S02]  /*e9a0*/  FSETP.NEU.AND P5, PT, RZ, UR5, PT ;  /* 0x00000005ff007c0b */ /* 0x000fe4000bfad000 */
[----:B------:R-:W-:Y:S02]  /*e9b0*/  IADD3 R26, P6, R26, UR8, RZ ;  /* 0x000000081a1a7c10 */ /* 0x000fe4000ffde0ff */
[--C-:B------:R-:W-:Y:S02]  /*e9c0*/  IADD3.X R25, R27, UR9, R32.reuse, P2, P3 ;  /* 0x000000091b197c10 */ /* 0x100fe400097e6420 */
[----:B------:R-:W-:Y:S02]  /*e9d0*/  IADD3.X R5, R5, UR9, R32, P0, P1 ;  /* 0x0000000905057c10 */ /* 0x000fe400087e2420 */
[----:B------:R-:W-:-:S05]  /*e9e0*/  IADD3.X R27, R27, UR9, RZ, P6, !PT ;  /* 0x000000091b1b7c10 */ /* 0x000fca000b7fe4ff */
[----:B------:R-:W-:Y:S05]  /*e9f0*/  @!P5 BRA `(.L_x_39) ;  /* 0x000000d000c8d947 */ /* 0x000fea0003800000 */
[----:B------:R-:W-:Y:S01]  /*ea00*/  R2UR UR10, R33 ;  /* 0x00000000210a72ca */ /* 0x000fe200000e0000 */
[----:B------:R-:W-:Y:S01]  /*ea10*/  ULDC.64 UR8, c[0x0][0x5b8] ;  /* 0x00016e0000087ab9 */ /* 0x000fe20000000a00 */
[----:B------:R-:W-:Y:S01]  /*ea20*/  ISETP.GE.AND P3, PT, R30, 0x1, PT ;  /* 0x000000011e00780c */ /* 0x000fe20003f66270 */
[----:B------:R-:W-:Y:S01]  /*ea30*/  IMAD.U32 R32, RZ, RZ, UR8 ;  /* 0x00000008ff207e24 */ /* 0x000fe2000f8e00ff */
[----:B------:R-:W-:Y:S01]  /*ea40*/  UIMAD UR8, UR12, UR8, URZ ;  /* 0x000000080c0872a4 */ /* 0x000fe2000f8e023f */
[----:B------:R-:W-:Y:S08]  /*ea50*/  BSSY B1, `(.L_x_40) ;  /* 0x0000010000017945 */ /* 0x000ff00003800000 */
[----:B------:R-:W-:-:S02]  /*ea60*/  UIMAD UR8, UR10, UR9, UR8 ;  /* 0x000000090a0872a4 */ /* 0x000fc4000f8e0208 */
[----:B------:R-:W-:Y:S01]  /*ea70*/  IMAD.WIDE.U32 R28, R32, UR10, R28 ;  /* 0x0000000a201c7c25 */ /* 0x000fe2000f8e001c */
[----:B------:R-:W-:-:S03]  /*ea80*/  ULDC.64 UR10, c[0x0][0x5a8] ;  /* 0x00016a00000a7ab9 */ /* 0x000fc60000000a00 */
[----:B------:R-:W-:Y:S02]  /*ea90*/  IMAD.MOV.U32 R32, RZ, RZ, R28 ;  /* 0x000000ffff207224 */ /* 0x000fe400078e001c */
[----:B------:R-:W-:Y:S01]  /*eaa0*/  VIADD R33, R29, UR8 ;  /* 0x000000081d217c36 */ /* 0x000fe20008000000 */
[----:B------:R-:W-:Y:S02]  /*eab0*/  ULDC.64 UR8, c[0x0][0x5b0] ;  /* 0x00016c0000087ab9 */ /* 0x000fe40000000a00 */
[----:B------:R-:W-:Y:S02]  /*eac0*/  IMAD R36, R35, UR8, RZ ;  /* 0x0000000823247c24 */ /* 0x000fe4000f8e02ff */
[----:B------:R-:W-:-:S04]  /*ead0*/  IMAD.WIDE.U32 R28, R31, UR8, R32 ;  /* 0x000000081f1c7c25 */ /* 0x000fc8000f8e0020 */
[----:B------:R-:W-:Y:S01]  /*eae0*/  IMAD R36, R31, UR9, R36 ;  /* 0x000000091f247c24 */ /* 0x000fe2000f8e0224 */
[----:B------:R-:W-:-:S04]  /*eaf0*/  IADD3 R28, P0, R28, UR10, RZ ;  /* 0x0000000a1c1c7c10 */ /* 0x000fc8000ff1e0ff */
[--C-:B------:R-:W-:Y:S02]  /*eb00*/  IADD3.X R29, R29, UR11, R36.reuse, P0, !PT ;  /* 0x0000000b1d1d7c10 */ /* 0x100fe400087fe424 */
[----:B------:R-:W-:Y:S02]  /*eb10*/  ISETP.LT.OR P0, PT, R0, 0x1, !P3 ;  /* 0x000000010000780c */ /* 0x000fe40005f01670 */
[----:B------:R-:W-:-:S11]  /*eb20*/  PRMT R36, RZ, 0x7610, R36 ;  /* 0x00007610ff247816 */ /* 0x000fd60000000024 */
[----:B------:R-:W-:Y:S05]  /*eb30*/  @P0 BRA `(.L_x_41) ;  /* 0x0000000000040947 */ /* 0x000fea0003800000 */
[----:B------:R1:W5:Y:S02]  /*eb40*/  LDG.E.U8 R36, desc[UR6][R28.64] ;  /* 0x000000061c247981 */ /* 0x000364000c1e1100 */
.L_x_41:
[----:B------:R-:W-:Y:S05]  /*eb50*/  BSYNC B1 ;  /* 0x0000000000017941 */ /* 0x000fea0003800000 */
.L_x_40:
[----:B-----5:R-:W-:Y:S01]  /*eb60*/  LOP3.LUT R36, R36, 0xff, RZ, 0xc0, !PT ;  /* 0x000000ff24247812 */ /* 0x020fe200078ec0ff */
[----:B------:R-:W-:Y:S03]  /*eb70*/  BSSY B1, `(.L_x_42) ;  /* 0x000000b000017945 */ /* 0x000fe60003800000 */
[----:B------:R-:W-:-:S05]  /*eb80*/  F2FP.F16.E4M3.UNPACK_B R36, R36 ;  /* 0x00000024ff24723e */ /* 0x000fca00020006ff */
[----:B------:R-:W-:-:S05]  /*eb90*/  HADD2.F32 R36, -RZ, R36.H0_H0 ;  /* 0x20000024ff247230 */ /* 0x000fca0000004100 */
[----:B------:R-:W-:-:S04]  /*eba0*/  FMUL R36, R36, UR5 ;  /* 0x0000000524247c20 */ /* 0x000fc80008400000 */
[----:B------:R-:W-:-:S05]  /*ebb0*/  FFMA R6, R6, UR4, R36 ;  /* 0x0000000406067c23 */ /* 0x000fca0008000024 */
[----:B------:R-:W-:-:S05]  /*ebc0*/  F2FP.SATFINITE.E4M3.F32.PACK_AB_MERGE_C R6, RZ, R6, RZ ;  /* 0x00000006ff06723e */ /* 0x000fca00048070ff */
[----:B------:R2:W-:Y:S01]  /*ebd0*/  @!P0 STG.E.U8 desc[UR6][R2.64], R6 ;  /* 0x0000000602008986 */ /* 0x0005e2000c101106 */
[----:B------:R-:W-:Y:S02]  /*ebe0*/  ISETP.LT.OR P0, PT, R0, 0x2, !P3 ;  /* 0x000000020000780c */ /* 0x000fe40005f01670 */
[----:B--2---:R-:W-:-:S11]  /*ebf0*/  PRMT R6, RZ, 0x7610, R6 ;  /* 0x00007610ff067816 */ /* 0x004fd60000000006 */
[----:B------:R-:W-:Y:S05]  /*ec00*/  @P0 BRA `(.L_x_43) ;  /* 0x0000000000040947 */ /* 0x000fea0003800000 */
[----:B------:R2:W5:Y:S02]  /*ec10*/  LDG.E.U8 R6, desc[UR6][R28.64+0x1] ;  /* 0x000001061c067981 */ /* 0x000564000c1e1100 */
.L_x_43:
[----:B------:R-:W-:Y:S05]  /*ec20*/  BSYNC B1 ;  /* 0x0000000000017941 */ /* 0x000fea0003800000 */
.L_x_42:
[----:B-----5:R-:W-:Y:S01]  /*ec30*/  LOP3.LUT R6, R6, 0xff, RZ, 0xc0, !PT ;  /* 0x000000ff06067812 */ /* 0x020fe200078ec0ff */
[----:B------:R-:W-:Y:S01]  /*ec40*/  BSSY B1, `(.L_x_44) ;  /* 0x0000013000017945 */ /* 0x000fe20003800000 */
[----:B------:R-:W-:Y:S02]  /*ec50*/  ISETP.GE.AND P2, PT, R30, 0x9, PT ;  /* 0x000000091e00780c */ /* 0x000fe40003f46270 */
[----:B------:R-:W-:-:S05]  /*ec60*/  F2FP.F16.E4M3.UNPACK_B R6, R6 ;  /* 0x00000006ff06723e */ /* 0x000fca00020006ff */
[----:B------:R-:W-:-:S05]  /*ec70*/  HADD2.F32 R6, -RZ, R6.H0_H0 ;  /* 0x20000006ff067230 */ /* 0x000fca0000004100 */
[----:B------:R-:W-:-:S04]  /*ec80*/  FMUL R6, R6, UR5 ;  /* 0x0000000506067c20 */ /* 0x000fc80008400000 */
[----:B------:R-:W-:-:S05]  /*ec90*/  FFMA R7, R7, UR4, R6 ;  /* 0x0000000407077c23 */ /* 0x000fca0008000006 */
[----:B------:R-:W-:-:S05]  /*eca0*/  F2FP.SATFINITE.E4M3.F32.PACK_AB_MERGE_C R7, RZ, R7, RZ ;  /* 0x00000007ff07723e */ /* 0x000fca00048070ff */
[----:B------:R3:W-:Y:S01]  /*ecb0*/  @!P0 STG.E.U8 desc[UR6][R2.64+0x1], R7 ;  /* 0x0000010702008986 */ /* 0x0007e2000c101106 */
[----:B------:R-:W-:-:S05]  /*ecc0*/  IADD3 R6, P0, R31, 0x8, RZ ;  /* 0x000000081f067810 */ /* 0x000fca0007f1e0ff */
[----:B---3--:R-:W-:-:S04]  /*ecd0*/  IMAD.X R7, RZ, RZ, R35, P0 ;  /* 0x000000ffff077224 */ /* 0x008fc800000e0623 */
[----:B------:R-:W-:-:S04]  /*ece0*/  IMAD R7, R7, UR8, RZ ;  /* 0x0000000807077c24 */ /* 0x000fc8000f8e02ff */
[C---:B------:R-:W-:Y:S02]  /*ecf0*/  IMAD R36, R6.reuse, UR9, R7 ;  /* 0x0000000906247c24 */ /* 0x040fe4000f8e0207 */
[----:B------:R-:W-:-:S03]  /*ed00*/  IMAD.WIDE.U32 R6, R6, UR8, R32 ;  /* 0x0000000806067c25 */ /* 0x000fc6000f8e0020 */
[----:B------:R-:W-:-:S04]  /*ed10*/  IADD3 R6, P0, R6, UR10, RZ ;  /* 0x0000000a06067c10 */ /* 0x000fc8000ff1e0ff */
[--C-:B------:R-:W-:Y:S02]  /*ed20*/  IADD3.X R7, R7, UR11, R36.reuse, P0, !PT ;  /* 0x0000000b07077c10 */ /* 0x100fe400087fe424 */
[----:B------:R-:W-:Y:S02]  /*ed30*/  ISETP.LT.OR P0, PT, R0, 0x1, !P2 ;  /* 0x000000010000780c */ /* 0x000fe40005701670 */
[----:B------:R-:W-:-:S11]  /*ed40*/  PRMT R36, RZ, 0x7610, R36 ;  /* 0x00007610ff247816 */ /* 0x000fd60000000024 */
[----:B------:R-:W-:Y:S05]  /*ed50*/  @P0 BRA `(.L_x_45) ;  /* 0x0000000000040947 */ /* 0x000fea0003800000 */
[----:B------:R3:W5:Y:S02]  /*ed60*/  LDG.E.U8 R36, desc[UR6][R6.64] ;  /* 0x0000000606247981 */ /* 0x000764000c1e1100 */
.L_x_45:
[----:B------:R-:W-:Y:S05]  /*ed70*/  BSYNC B1 ;  /* 0x0000000000017941 */ /* 0x000fea0003800000 */
.L_x_44:
        /* <DEDUP_REMOVED lines=9> */
[----:B----4-:R-:W-:-:S11]  /*ee10*/  PRMT R8, RZ, 0x7610, R8 ;  /* 0x00007610ff087816 */ /* 0x010fd60000000008 */
[----:B------:R-:W-:Y:S05]  /*ee20*/  @P0 BRA `(.L_x_47) ;  /* 0x0000000000040947 */ /* 0x000fea0003800000 */
[----:B------:R4:W5:Y:S02]  /*ee30*/  LDG.E.U8 R8, desc[UR6][R6.64+0x1] ;  /* 0x0000010606087981 */ /* 0x000964000c1e1100 */
.L_x_47:
[----:B------:R-:W-:Y:S05]  /*ee40*/  BSYNC B1 ;  /* 0x0000000000017941 */ /* 0x000fea0003800000 */
.L_x_46:
[----:B-----5:R-:W-:Y:S01]  /*ee50*/  LOP3.LUT R8, R8, 0xff, RZ, 0xc0, !PT ;  /* 0x000000ff08087812 */ /* 0x020fe200078ec0ff */
[----:B------:R-:W-:Y:S01]  /*ee60*/  BSSY B1, `(.L_x_48) ;  /* 0x000000b000017945 */ /* 0x000fe20003800000 */
[----:B------:R-:W-:Y:S02]  /*ee70*/  ISETP.LT.OR P1, PT, R0, 0x9, !P3 ;  /* 0x000000090000780c */ /* 0x000fe40005f21670 */
[----:B------:R-:W-:-:S05]  /*ee80*/  F2FP.F16.E4M3.UNPACK_B R8, R8 ;  /* 0x00000008ff08723e */ /* 0x000fca00020006ff */
[----:B------:R-:W-:-:S05]  /*ee90*/  HADD2.F32 R8, -RZ, R8.H0_H0 ;  /* 0x20000008ff087230 */ /* 0x000fca0000004100 */
[----:B------:R-:W-:-:S04]  /*eea0*/  FMUL R8, R8, UR5 ;  /* 0x0000000508087c20 */ /* 0x000fc80008400000 */
[--C-:B------:R-:W-:Y:S01]  /*eeb0*/  FFMA R9, R9, UR4, R8.reuse ;  /* 0x0000000409097c23 */ /* 0x100fe20008000008 */
[----:B------:R-:W-:-:S04]  /*eec0*/  PRMT R8, RZ, 0x7610, R8 ;  /* 0x00007610ff087816 */ /* 0x000fc80000000008 */
[----:B------:R-:W-:-:S05]  /*eed0*/  F2FP.SATFINITE.E4M3.F32.PACK_AB_MERGE_C R9, RZ, R9, RZ ;  /* 0x00000009ff09723e */ /* 0x000fca00048070ff */
[----:B------:R0:W-:Y:S01]  /*eee0*/  @!P0 STG.E.U8 desc[UR6][R4.64+0x1], R9 ;  /* 0x0000010904008986 */ /* 0x0001e2000c101106 */
[----:B------:R-:W-:Y:S05]  /*eef0*/  @P1 BRA `(.L_x_49) ;  /* 0x0000000000041947 */ /* 0x000fea0003800000 */
[----:B------:R0:W5:Y:S02]  /*ef00*/  LDG.E.U8 R8, desc[UR6][R28.64+0x8] ;  /* 0x000008061c087981 */ /* 0x000164000c1e1100 */
.L_x_49:
[----:B------:R-:W-:Y:S05]  /*ef10*/  BSYNC B1 ;  /* 0x0000000000017941 */ /* 0x000fea0003800000 */
.L_x_48:
        /* <DEDUP_REMOVED lines=12> */
.L_x_51:
[----:B------:R-:W-:Y:S05]  /*efe0*/  BSYNC B1 ;  /* 0x0000000000017941 */ /* 0x000fea0003800000 */
.L_x_50:
        /* <DEDUP_REMOVED lines=12> */
.L_x_53:
[----:B------:R-:W-:Y:S05]  /*f0b0*/  BSYNC B1 ;  /* 0x0000000000017941 */ /* 0x000fea0003800000 */
.L_x_52:
        /* <DEDUP_REMOVED lines=12> */
.L_x_55:
[----:B------:R-:W-:Y:S05]  /*f180*/  BSYNC B1 ;  /* 0x0000000000017941 */ /* 0x000fea0003800000 */
.L_x_54:
[----:B0----5:R-:W-:Y:S01]  /*f190*/  LOP3.LUT R9, R8, 0xff, RZ, 0xc0, !PT ;  /* 0x000000ff08097812 */ /* 0x021fe200078ec0ff */
[----:B------:R-:W-:Y:S01]  /*f1a0*/  BSSY B1, `(.L_x_56) ;  /* 0x0000013000017945 */ /* 0x000fe20003800000 */
[----:B------:R-:W-:Y:S02]  /*f1b0*/  IADD3 R8, P1, R31, 0x80, RZ ;  /* 0x000000801f087810 */ /* 0x000fe40007f3e0ff */
[----:B------:R-:W-:-:S05]  /*f1c0*/  F2FP.F16.E4M3.UNPACK_B R9, R9 ;  /* 0x00000009ff09723e */ /* 0x000fca00020006ff */
[----:B------:R-:W-:Y:S02]  /*f1d0*/  HADD2.F32 R10, -RZ, R9.H0_H0 ;  /* 0x20000009ff0a7230 */ /* 0x000fe40000004100 */
[----:B------:R-:W-:-:S03]  /*f1e0*/  IMAD.X R9, RZ, RZ, R35, P1 ;  /* 0x000000ffff097224 */ /* 0x000fc600008e0623 */
[----:B------:R-:W-:Y:S01]  /*f1f0*/  FMUL R10, R10, UR5 ;  /* 0x000000050a0a7c20 */ /* 0x000fe20008400000 */
[----:B------:R-:W-:-:S03]  /*f200*/  IMAD R9, R9, UR8, RZ ;  /* 0x0000000809097c24 */ /* 0x000fc6000f8e02ff */
[----:B------:R-:W-:Y:S01]  /*f210*/  FFMA R10, R13, UR4, R10 ;  /* 0x000000040d0a7c23 */ /* 0x000fe2000800000a */
[C---:B------:R-:W-:Y:S02]  /*f220*/  IMAD R11, R8.reuse, UR9, R9 ;  /* 0x00000009080b7c24 */ /* 0x040fe4000f8e0209 */
[----:B------:R-:W-:Y:S02]  /*f230*/  IMAD.WIDE.U32 R8, R8, UR8, R32 ;  /* 0x0000000808087c25 */ /* 0x000fe4000f8e0020 */
[----:B------:R-:W-:Y:S02]  /*f240*/  F2FP.SATFINITE.E4M3.F32.PACK_AB_MERGE_C R10, RZ, R10, RZ ;  /* 0x0000000aff0a723e */ /* 0x000fe400048070ff */
[----:B------:R-:W-:-:S03]  /*f250*/  IADD3 R8, P1, R8, UR10, RZ ;  /* 0x0000000a08087c10 */ /* 0x000fc6000ff3e0ff */
[----:B------:R0:W-:Y:S01]  /*f260*/  @!P0 STG.E.U8 desc[UR6][R4.64+0x9], R10 ;  /* 0x0000090a04008986 */ /* 0x0001e2000c101106 */
[----:B------:R-:W-:Y:S02]  /*f270*/  IADD3.X R9, R9, UR11, R11, P1, !PT ;  /* 0x0000000b09097c10 */ /* 0x000fe40008ffe40b */
[----:B------:R-:W-:-:S04]  /*f280*/  ISETP.GE.AND P1, PT, R30, 0x81, PT ;  /* 0x000000811e00780c */ /* 0x000fc80003f26270 */
[----:B------:R-:W-:Y:S02]  /*f290*/  ISETP.LT.OR P6, PT, R0, 0x1, !P1 ;  /* 0x000000010000780c */ /* 0x000fe40004fc1670 */
[----:B0-----:R-:W-:-:S11]  /*f2a0*/  PRMT R10, RZ, 0x7610, R10 ;  /* 0x00007610ff0a7816 */ /* 0x001fd6000000000a */
[----:B------:R-:W-:Y:S05]  /*f2b0*/  @P6 BRA `(.L_x_57) ;  /* 0x0000000000046947 */ /* 0x000fea0003800000 */
[----:B------:R0:W5:Y:S02]  /*f2c0*/  LDG.E.U8 R10, desc[UR6][R8.64] ;  /* 0x00000006080a7981 */ /* 0x000164000c1e1100 */
.L_x_57:
[----:B------:R-:W-:Y:S05]  /*f2d0*/  BSYNC B1 ;  /* 0x0000000000017941 */ /* 0x000fea0003800000 */
.L_x_56:
        /* <DEDUP_REMOVED lines=12> */
.L_x_59:
[----:B------:R-:W-:Y:S05]  /*f3a0*/  BSYNC B1 ;  /* 0x0000000000017941 */ /* 0x000fea0003800000 */
.L_x_58:
[----:B-----5:R-:W-:Y:S01]  /*f3b0*/  LOP3.LUT R10, R10, 0xff, RZ, 0xc0, !PT ;  /* 0x000000ff0a0a7812 */ /* 0x020fe200078ec0ff */
[----:B------:R-:W-:Y:S01]  /*f3c0*/  BSSY B1, `(.L_x_60) ;  /* 0x0000013000017945 */ /* 0x000fe20003800000 */
[----:B------:R-:W-:Y:S02]  /*f3d0*/  IADD3 R31, P0, R31, 0x88, RZ ;  /* 0x000000881f1f7810 */ /* 0x000fe40007f1e0ff */
[----:B------:R-:W-:Y:S02]  /*f3e0*/  F2FP.F16.E4M3.UNPACK_B R10, R10 ;  /* 0x0000000aff0a723e */ /* 0x000fe400020006ff */
[----:B------:R-:W-:Y:S01]  /*f3f0*/  PRMT R12, RZ, 0x7610, R12 ;  /* 0x00007610ff0c7816 */ /* 0x000fe2000000000c */
[----:B------:R-:W-:Y:S02]  /*f400*/  IMAD.X R34, RZ, RZ, R35, P0 ;  /* 0x000000ffff227224 */ /* 0x000fe400000e0623 */
[----:B------:R-:W-:Y:S02]  /*f410*/  HADD2.F32 R10, -RZ, R10.H0_H0 ;  /* 0x2000000aff0a7230 */ /* 0x000fe40000004100 */
[----:B------:R-:W-:-:S02]  /*f420*/  IMAD R34, R34, UR8, RZ ;  /* 0x0000000822227c24 */ /* 0x000fc4000f8e02ff */
[----:B------:R-:W-:-:S04]  /*f430*/  IMAD.WIDE.U32 R32, R31, UR8, R32 ;  /* 0x000000081f207c25 */ /* 0x000fc8000f8e0020 */
[----:B------:R-:W-:Y:S01]  /*f440*/  FMUL R10, R10, UR5 ;  /* 0x000000050a0a7c20 */ /* 0x000fe20008400000 */
[----:B------:R-:W-:-:S03]  /*f450*/  IMAD R31, R31, UR9, R34 ;  /* 0x000000091f1f7c24 */ /* 0x000fc6000f8e0222 */
[----:B------:R-:W-:Y:S01]  /*f460*/  FFMA R15, R15, UR4, R10 ;  /* 0x000000040f0f7c23 */ /* 0x000fe2000800000a */
[----:B------:R-:W-:-:S04]  /*f470*/  IADD3 R10, P0, R32, UR10, RZ ;  /* 0x0000000a200a7c10 */ /* 0x000fc8000ff1e0ff */
[----:B------:R-:W-:Y:S02]  /*f480*/  F2FP.SATFINITE.E4M3.F32.PACK_AB_MERGE_C R15, RZ, R15, RZ ;  /* 0x0000000fff0f723e */ /* 0x000fe400048070ff */
[----:B------:R-:W-:Y:S02]  /*f490*/  IADD3.X R11, R33, UR11, R31, P0, !PT ;  /* 0x0000000b210b7c10 */ /* 0x000fe400087fe41f */
[----:B------:R-:W-:Y:S01]  /*f4a0*/  ISETP.GE.AND P0, PT, R30, 0x89, PT ;  /* 0x000000891e00780c */ /* 0x000fe20003f06270 */
[----:B------:R0:W-:Y:S03]  /*f4b0*/  @!P5 STG.E.U8 desc[UR6][R26.64+0x1], R15 ;  /* 0x0000010f1a00d986 */ /* 0x0001e6000c101106 */
[----:B------:R-:W-:-:S13]  /*f4c0*/  ISETP.LT.OR P5, PT, R0, 0x1, !P0 ;  /* 0x000000010000780c */ /* 0x000fda00047a1670 */
[----:B0-----:R-:W-:Y:S05]  /*f4d0*/  @P5 BRA `(.L_x_61) ;  /* 0x0000000000045947 */ /* 0x001fea0003800000 */
[----:B------:R0:W5:Y:S02]  /*f4e0*/  LDG.E.U8 R12, desc[UR6][R10.64] ;  /* 0x000000060a0c7981 */ /* 0x000164000c1e1100 */
.L_x_61:
[----:B------:R-:W-:Y:S05]  /*f4f0*/  BSYNC B1 ;  /* 0x0000000000017941 */ /* 0x000fea0003800000 */
.L_x_60:
        /* <DEDUP_REMOVED lines=12> */
.L_x_63:
[----:B------:R-:W-:Y:S05]  /*f5c0*/  BSYNC B1 ;  /* 0x0000000000017941 */ /* 0x000fea0003800000 */
.L_x_62:
        /* <DEDUP_REMOVED lines=12> */
.L_x_65:
[----:B------:R-:W-:Y:S05]  /*f690*/  BSYNC B1 ;  /* 0x0000000000017941 */ /* 0x000fea0003800000 */
.L_x_64:
        /* <DEDUP_REMOVED lines=12> */
.L_x_67:
[----:B------:R-:W-:Y:S05]  /*f760*/  BSYNC B1 ;  /* 0x0000000000017941 */ /* 0x000fea0003800000 */
.L_x_66:
        /* <DEDUP_REMOVED lines=12> */
.L_x_69:
[----:B------:R-:W-:Y:S05]  /*f830*/  BSYNC B1 ;  /* 0x0000000000017941 */ /* 0x000fea0003800000 */
.L_x_68:
        /* <DEDUP_REMOVED lines=12> */
.L_x_71:
[----:B------:R-:W-:Y:S05]  /*f900*/  BSYNC B1 ;  /* 0x0000000000017941 */ /* 0x000fea0003800000 */
.L_x_70:
        /* <DEDUP_REMOVED lines=12> */
.L_x_73:
[----:B------:R-:W-:Y:S05]  /*f9d0*/  BSYNC B1 ;  /* 0x0000000000017941 */ /* 0x000fea0003800000 */
.L_x_72:
        /* <DEDUP_REMOVED lines=12> */
.L_x_75:
[----:B------:R-:W-:Y:S05]  /*faa0*/  BSYNC B1 ;  /* 0x0000000000017941 */ /* 0x000fea0003800000 */
.L_x_74:
        /* <DEDUP_REMOVED lines=12> */
.L_x_77:
[----:B------:R-:W-:Y:S05]  /*fb70*/  BSYNC B1 ;  /* 0x0000000000017941 */ /* 0x000fea0003800000 */
.L_x_76:
        /* <DEDUP_REMOVED lines=12> */
.L_x_79:
[----:B------:R-:W-:Y:S05]  /*fc40*/  BSYNC B1 ;  /* 0x0000000000017941 */ /* 0x000fea0003800000 */
.L_x_78:
        /* <DEDUP_REMOVED lines=12> */
.L_x_81:
[----:B------:R-:W-:Y:S05]  /*fd10*/  BSYNC B1 ;  /* 0x0000000000017941 */ /* 0x000fea0003800000 */
.L_x_80:
        /* <DEDUP_REMOVED lines=12> */
.L_x_83:
[----:B------:R-:W-:Y:S05]  /*fde0*/  BSYNC B1 ;  /* 0x0000000000017941 */ /* 0x000fea0003800000 */
.L_x_82:
        /* <DEDUP_REMOVED lines=12> */
.L_x_85:
[----:B------:R-:W-:Y:S05]  /*feb0*/  BSYNC B1 ;  /* 0x0000000000017941 */ /* 0x000fea0003800000 */
.L_x_84:
        /* <DEDUP_REMOVED lines=12> */
.L_x_87:
[----:B------:R-:W-:Y:S05]  /*ff80*/  BSYNC B1 ;  /* 0x0000000000017941 */ /* 0x000fea0003800000 */
.L_x_86:
        /* <DEDUP_REMOVED lines=12> */
.L_x_89:
[----:B------:R-:W-:Y:S05]  /*10050*/  BSYNC B1 ;  /* 0x0000000000017941 */ /* 0x000fea0003800000 */
.L_x_88:
[----:B------:R-:W2:Y:S01]  /*10060*/  LDL.LU R13, [R1+0x80] ;  /* 0x00008000010d7983 */ /* 0x000ea20000300800 */
[----:B-----5:R-:W-:Y:S01]  /*10070*/  LOP3.LUT R12, R12, 0xff, RZ, 0xc0, !PT ;  /* 0x000000ff0c0c7812 */ /* 0x020fe200078ec0ff */
[----:B------:R-:W-:Y:S01]  /*10080*/  BSSY B1, `(.L_x_90) ;  /* 0x000000b000017945 */ /* 0x000fe20003800000 */
[----:B------:R-:W-:Y:S02]  /*10090*/  ISETP.LT.OR P6, PT, R0, 0x12, !P1 ;  /* 0x000000120000780c */ /* 0x000fe40004fc1670 */
[----:B------:R-:W-:-:S05]  /*100a0*/  F2FP.F16.E4M3.UNPACK_B R12, R12 ;  /* 0x0000000cff0c723e */ /* 0x000fca00020006ff */
[----:B------:R-:W-:-:S05]  /*100b0*/  HADD2.F32 R12, -RZ, R12.H0_H0 ;  /* 0x2000000cff0c7230 */ /* 0x000fca0000004100 */
[----:B------:R-:W-:-:S04]  /*100c0*/  FMUL R12, R12, UR5 ;  /* 0x000000050c0c7c20 */ /* 0x000fc80008400000 */
[----:B--2---:R-:W-:-:S05]  /*100d0*/  FFMA R12, R13, UR4, R12 ;  /* 0x000000040d0c7c23 */ /* 0x004fca000800000c */
[----:B------:R-:W-:Y:S02]  /*100e0*/  F2FP.SATFINITE.E4M3.F32.PACK_AB_MERGE_C R13, RZ, R12, RZ ;  /* 0x0000000cff0d723e */ /* 0x000fe400048070ff */
[----:B------:R-:W-:-:S03]  /*100f0*/  PRMT R12, RZ, 0x7610, R12 ;  /* 0x00007610ff0c7816 */ /* 0x000fc6000000000c */
[----:B------:R2:W-:Y:S01]  /*10100*/  @!P5 STG.E.U8 desc[UR6][R26.64+0x10], R13 ;  /* 0x0000100d1a00d986 */ /* 0x0005e2000c101106 */
[----:B------:R-:W-:Y:S05]  /*10110*/  @P6 BRA `(.L_x_91) ;  /* 0x0000000000046947 */ /* 0x000fea0003800000 */
[----:B------:R0:W5:Y:S02]  /*10120*/  LDG.E.U8 R12, desc[UR6][R8.64+0x11] ;  /* 0x00001106080c7981 */ /* 0x000164000c1e1100 */
.L_x_91:
[----:B------:R-:W-:Y:S05]  /*10130*/  BSYNC B1 ;  /* 0x0000000000017941 */ /* 0x000fea0003800000 */
.L_x_90:
[----:B--2---:R-:W2:Y:S01]  /*10140*/  LDL.LU R13, [R1+0x84] ;  /* 0x00008400010d7983 */ /* 0x004ea20000300800 */
        /* <DEDUP_REMOVED lines=12> */
.L_x_93:
[----:B------:R-:W-:Y:S05]  /*10210*/  BSYNC B1 ;  /* 0x0000000000017941 */ /* 0x000fea0003800000 */
.L_x_92:
        /* <DEDUP_REMOVED lines=13> */
.L_x_95:
[----:B------:R-:W-:Y:S05]  /*102f0*/  BSYNC B1 ;  /* 0x0000000000017941 */ /* 0x000fea0003800000 */
.L_x_94:
        /* <DEDUP_REMOVED lines=13> */
.L_x_97:
[----:B------:R-:W-:Y:S05]  /*103d0*/  BSYNC B1 ;  /* 0x0000000000017941 */ /* 0x000fea0003800000 */
.L_x_96:
        /* <DEDUP_REMOVED lines=13> */
.L_x_99:
[----:B------:R-:W-:Y:S05]  /*104b0*/  BSYNC B1 ;  /* 0x0000000000017941 */ /* 0x000fea0003800000 */
.L_x_98:
        /* <DEDUP_REMOVED lines=13> */
.L_x_101:
[----:B------:R-:W-:Y:S05]  /*10590*/  BSYNC B1 ;  /* 0x0000000000017941 */ /* 0x000fea0003800000 */
.L_x_100:
        /* <DEDUP_REMOVED lines=13> */
.L_x_103:
[----:B------:R-:W-:Y:S05]  /*10670*/  BSYNC B1 ;  /* 0x0000000000017941 */ /* 0x000fea0003800000 */
.L_x_102:
        /* <DEDUP_REMOVED lines=13> */
.L_x_105:
[----:B------:R-:W-:Y:S05]  /*10750*/  BSYNC B1 ;  /* 0x0000000000017941 */ /* 0x000fea0003800000 */
.L_x_104:
        /* <DEDUP_REMOVED lines=13> */
.L_x_107:
[----:B------:R-:W-:Y:S05]  /*10830*/  BSYNC B1 ;  /* 0x0000000000017941 */ /* 0x000fea0003800000 */
.L_x_106:
        /* <DEDUP_REMOVED lines=13> */
.L_x_109:
[----:B------:R-:W-:Y:S05]  /*10910*/  BSYNC B1 ;  /* 0x0000000000017941 */ /* 0x000fea0003800000 */
.L_x_108:
        /* <DEDUP_REMOVED lines=13> */
.L_x_111:
[----:B------:R-:W-:Y:S05]  /*109f0*/  BSYNC B1 ;  /* 0x0000000000017941 */ /* 0x000fea0003800000 */
.L_x_110:
        /* <DEDUP_REMOVED lines=13> */
.L_x_113:
[----:B------:R-:W-:Y:S05]  /*10ad0*/  BSYNC B1 ;  /* 0x0000000000017941 */ /* 0x000fea0003800000 */
.L_x_112:
        /* <DEDUP_REMOVED lines=13> */
.L_x_115:
[----:B------:R-:W-:Y:S05]  /*10bb0*/  BSYNC B1 ;  /* 0x0000000000017941 */ /* 0x000fea0003800000 */
.L_x_114:
        /* <DEDUP_REMOVED lines=13> */
.L_x_117:
[----:B------:R-:W-:Y:S05]  /*10c90*/  BSYNC B1 ;  /* 0x0000000000017941 */ /* 0x000fea0003800000 */
.L_x_116:
        /* <DEDUP_REMOVED lines=13> */
.L_x_119:
[----:B------:R-:W-:Y:S05]  /*10d70*/  BSYNC B1 ;  /* 0x0000000000017941 */ /* 0x000fea0003800000 */
.L_x_118:
        /* <DEDUP_REMOVED lines=13> */
.L_x_121:
[----:B------:R-:W-:Y:S05]  /*10e50*/  BSYNC B1 ;  /* 0x0000000000017941 */ /* 0x000fea0003800000 */
.L_x_120:
        /* <DEDUP_REMOVED lines=13> */
.L_x_123:
[----:B------:R-:W-:Y:S05]  /*10f30*/  BSYNC B1 ;  /* 0x0000000000017941 */ /* 0x000fea0003800000 */
.L_x_122:
        /* <DEDUP_REMOVED lines=13> */
.L_x_125:
[----:B------:R-:W-:Y:S05]  /*11010*/  BSYNC B1 ;  /* 0x0000000000017941 */ /* 0x000fea0003800000 */
.L_x_124:
        /* <DEDUP_REMOVED lines=13> */
.L_x_127:
[----:B------:R-:W-:Y:S05]  /*110f0*/  BSYNC B1 ;  /* 0x0000000000017941 */ /* 0x000fea0003800000 */
.L_x_126:
        /* <DEDUP_REMOVED lines=13> */
.L_x_129:
[----:B------:R-:W-:Y:S05]  /*111d0*/  BSYNC B1 ;  /* 0x0000000000017941 */ /* 0x000fea0003800000 */
.L_x_128:
        /* <DEDUP_REMOVED lines=13> */
.L_x_131:
[----:B------:R-:W-:Y:S05]  /*112b0*/  BSYNC B1 ;  /* 0x0000000000017941 */ /* 0x000fea0003800000 */
.L_x_130:
        /* <DEDUP_REMOVED lines=13> */
.L_x_133:
[----:B------:R-:W-:Y:S05]  /*11390*/  BSYNC B1 ;  /* 0x0000000000017941 */ /* 0x000fea0003800000 */
.L_x_132:
        /* <DEDUP_REMOVED lines=13> */
.L_x_135:
[----:B------:R-:W-:Y:S05]  /*11470*/  BSYNC B1 ;  /* 0x0000000000017941 */ /* 0x000fea0003800000 */
.L_x_134:
        /* <DEDUP_REMOVED lines=13> */
.L_x_137:
[----:B------:R-:W-:Y:S05]  /*11550*/  BSYNC B1 ;  /* 0x0000000000017941 */ /* 0x000fea0003800000 */
.L_x_136:
        /* <DEDUP_REMOVED lines=13> */
.L_x_139:
[----:B------:R-:W-:Y:S05]  /*11630*/  BSYNC B1 ;  /* 0x0000000000017941 */ /* 0x000fea0003800000 */
.L_x_138:
        /* <DEDUP_REMOVED lines=13> */
.L_x_141:
[----:B------:R-:W-:Y:S05]  /*11710*/  BSYNC B1 ;  /* 0x0000000000017941 */ /* 0x000fea0003800000 */
.L_x_140:
        /* <DEDUP_REMOVED lines=13> */
.L_x_143:
[----:B------:R-:W-:Y:S05]  /*117f0*/  BSYNC B1 ;  /* 0x0000000000017941 */ /* 0x000fea0003800000 */
.L_x_142:
        /* <DEDUP_REMOVED lines=13> */
.L_x_145:
[----:B------:R-:W-:Y:S05]  /*118d0*/  BSYNC B1 ;  /* 0x0000000000017941 */ /* 0x000fea0003800000 */
.L_x_144:
        /* <DEDUP_REMOVED lines=13> */
.L_x_147:
[----:B------:R-:W-:Y:S05]  /*119b0*/  BSYNC B1 ;  /* 0x0000000000017941 */ /* 0x000fea0003800000 */
.L_x_146:
        /* <DEDUP_REMOVED lines=13> */
.L_x_149:
[----:B------:R-:W-:Y:S05]  /*11a90*/  BSYNC B1 ;  /* 0x0000000000017941 */ /* 0x000fea0003800000 */
.L_x_148:
        /* <DEDUP_REMOVED lines=13> */
.L_x_151:
[----:B------:R-:W-:Y:S05]  /*11b70*/  BSYNC B1 ;  /* 0x0000000000017941 */ /* 0x000fea0003800000 */
.L_x_150:
        /* <DEDUP_REMOVED lines=13> */
.L_x_153:
[----:B------:R-:W-:Y:S05]  /*11c50*/  BSYNC B1 ;  /* 0x0000000000017941 */ /* 0x000fea0003800000 */
.L_x_152:
        /* <DEDUP_REMOVED lines=13> */
.L_x_155:
[----:B------:R-:W-:Y:S05]  /*11d30*/  BSYNC B1 ;  /* 0x0000000000017941 */ /* 0x000fea0003800000 */
.L_x_154:
        /* <DEDUP_REMOVED lines=13> */
.L_x_157:
[----:B------:R-:W-:Y:S05]  /*11e10*/  BSYNC B1 ;  /* 0x0000000000017941 */ /* 0x000fea0003800000 */
.L_x_156:
        /* <DEDUP_REMOVED lines=13> */
.L_x_159:
[----:B------:R-:W-:Y:S05]  /*11ef0*/  BSYNC B1 ;  /* 0x0000000000017941 */ /* 0x000fea0003800000 */
.L_x_158:
        /* <DEDUP_REMOVED lines=13> */
.L_x_161:
[----:B------:R-:W-:Y:S05]  /*11fd0*/  BSYNC B1 ;  /* 0x0000000000017941 */ /* 0x000fea0003800000 */
.L_x_160:
        /* <DEDUP_REMOVED lines=13> */
.L_x_163:
[----:B------:R-:W-:Y:S05]  /*120b0*/  BSYNC B1 ;  /* 0x0000000000017941 */ /* 0x000fea0003800000 */
.L_x_162:
        /* <DEDUP_REMOVED lines=13> */
.L_x_165:
[----:B------:R-:W-:Y:S05]  /*12190*/  BSYNC B1 ;  /* 0x0000000000017941 */ /* 0x000fea0003800000 */
.L_x_164:
        /* <DEDUP_REMOVED lines=13> */
.L_x_167:
[----:B------:R-:W-:Y:S05]  /*12270*/  BSYNC B1 ;  /* 0x0000000000017941 */ /* 0x000fea0003800000 */
.L_x_166:
        /* <DEDUP_REMOVED lines=13> */
.L_x_169:
[----:B------:R-:W-:Y:S05]  /*12350*/  BSYNC B1 ;  /* 0x0000000000017941 */ /* 0x000fea0003800000 */
.L_x_168:
        /* <DEDUP_REMOVED lines=13> */
.L_x_171:
[----:B------:R-:W-:Y:S05]  /*12430*/  BSYNC B1 ;  /* 0x0000000000017941 */ /* 0x000fea0003800000 */
.L_x_170:
        /* <DEDUP_REMOVED lines=13> */
.L_x_173:
[----:B------:R-:W-:Y:S05]  /*12510*/  BSYNC B1 ;  /* 0x0000000000017941 */ /* 0x000fea0003800000 */
.L_x_172:
        /* <DEDUP_REMOVED lines=13> */
.L_x_175:
[----:B------:R-:W-:Y:S05]  /*125f0*/  BSYNC B1 ;  /* 0x0000000000017941 */ /* 0x000fea0003800000 */
.L_x_174:
        /* <DEDUP_REMOVED lines=13> */
.L_x_177:
[----:B------:R-:W-:Y:S05]  /*126d0*/  BSYNC B1 ;  /* 0x0000000000017941 */ /* 0x000fea0003800000 */
.L_x_176:
        /* <DEDUP_REMOVED lines=13> */
.L_x_179:
[----:B------:R-:W-:Y:S05]  /*127b0*/  BSYNC B1 ;  /* 0x0000000000017941 */ /* 0x000fea0003800000 */
.L_x_178:
        /* <DEDUP_REMOVED lines=13> */
.L_x_181:
[----:B------:R-:W-:Y:S05]  /*12890*/  BSYNC B1 ;  /* 0x0000000000017941 */ /* 0x000fea0003800000 */
.L_x_180:
        /* <DEDUP_REMOVED lines=13> */
.L_x_183:
[----:B------:R-:W-:Y:S05]  /*12970*/  BSYNC B1 ;  /* 0x0000000000017941 */ /* 0x000fea0003800000 */
.L_x_182:
        /* <DEDUP_REMOVED lines=13> */
.L_x_185:
[----:B------:R-:W-:Y:S05]  /*12a50*/  BSYNC B1 ;  /* 0x0000000000017941 */ /* 0x000fea0003800000 */
.L_x_184:
        /* <DEDUP_REMOVED lines=13> */
.L_x_187:
[----:B------:R-:W-:Y:S05]  /*12b30*/  BSYNC B1 ;  /* 0x0000000000017941 */ /* 0x000fea0003800000 */
.L_x_186:
        /* <DEDUP_REMOVED lines=13> */
.L_x_189:
[----:B------:R-:W-:Y:S05]  /*12c10*/  BSYNC B1 ;  /* 0x0000000000017941 */ /* 0x000fea0003800000 */
.L_x_188:
        /* <DEDUP_REMOVED lines=13> */
.L_x_191:
[----:B------:R-:W-:Y:S05]  /*12cf0*/  BSYNC B1 ;  /* 0x0000000000017941 */ /* 0x000fea0003800000 */
.L_x_190:
        /* <DEDUP_REMOVED lines=13> */
.L_x_193:
[----:B------:R-:W-:Y:S05]  /*12dd0*/  BSYNC B1 ;  /* 0x0000000000017941 */ /* 0x000fea0003800000 */
.L_x_192:
        /* <DEDUP_REMOVED lines=13> */
.L_x_195:
[----:B------:R-:W-:Y:S05]  /*12eb0*/  BSYNC B1 ;  /* 0x0000000000017941 */ /* 0x000fea0003800000 */
.L_x_194:
        /* <DEDUP_REMOVED lines=13> */
.L_x_197:
[----:B------:R-:W-:Y:S05]  /*12f90*/  BSYNC B1 ;  /* 0x0000000000017941 */ /* 0x000fea0003800000 */
.L_x_196:
        /* <DEDUP_REMOVED lines=13> */
.L_x_199:
[----:B------:R-:W-:Y:S05]  /*13070*/  BSYNC B1 ;  /* 0x0000000000017941 */ /* 0x000fea0003800000 */
.L_x_198:
        /* <DEDUP_REMOVED lines=13> */
.L_x_201:
[----:B------:R-:W-:Y:S05]  /*13150*/  BSYNC B1 ;  /* 0x0000000000017941 */ /* 0x000fea0003800000 */
.L_x_200:
        /* <DEDUP_REMOVED lines=13> */
.L_x_203:
[----:B------:R-:W-:Y:S05]  /*13230*/  BSYNC B1 ;  /* 0x0000000000017941 */ /* 0x000fea0003800000 */
.L_x_202:
        /* <DEDUP_REMOVED lines=13> */
.L_x_205:
[----:B------:R-:W-:Y:S05]  /*13310*/  BSYNC B1 ;  /* 0x0000000000017941 */ /* 0x000fea0003800000 */
.L_x_204:
        /* <DEDUP_REMOVED lines=13> */
.L_x_207:
[----:B------:R-:W-:Y:S05]  /*133f0*/  BSYNC B1 ;  /* 0x0000000000017941 */ /* 0x000fea0003800000 */
.L_x_206:
        /* <DEDUP_REMOVED lines=13> */
.L_x_209:
[----:B------:R-:W-:Y:S05]  /*134d0*/  BSYNC B1 ;  /* 0x0000000000017941 */ /* 0x000fea0003800000 */
.L_x_208:
        /* <DEDUP_REMOVED lines=13> */
.L_x_211:
[----:B------:R-:W-:Y:S05]  /*135b0*/  BSYNC B1 ;  /* 0x0000000000017941 */ /* 0x000fea0003800000 */
.L_x_210:
        /* <DEDUP_REMOVED lines=13> */
.L_x_213:
[----:B------:R-:W-:Y:S05]  /*13690*/  BSYNC B1 ;  /* 0x0000000000017941 */ /* 0x000fea0003800000 */
.L_x_212:
        /* <DEDUP_REMOVED lines=13> */
.L_x_215:
[----:B------:R-:W-:Y:S05]  /*13770*/  BSYNC B1 ;  /* 0x0000000000017941 */ /* 0x000fea0003800000 */
.L_x_214:
        /* <DEDUP_REMOVED lines=13> */
.L_x_217:
[----:B------:R-:W-:Y:S05]  /*13850*/  BSYNC B1 ;  /* 0x0000000000017941 */ /* 0x000fea0003800000 */
.L_x_216:
        /* <DEDUP_REMOVED lines=13> */
.L_x_219:
[----:B------:R-:W-:Y:S05]  /*13930*/  BSYNC B1 ;  /* 0x0000000000017941 */ /* 0x000fea0003800000 */
.L_x_218:
        /* <DEDUP_REMOVED lines=13> */
.L_x_221:
[----:B------:R-:W-:Y:S05]  /*13a10*/  BSYNC B1 ;  /* 0x0000000000017941 */ /* 0x000fea0003800000 */
.L_x_220:
        /* <DEDUP_REMOVED lines=13> */
.L_x_223:
[----:B------:R-:W-:Y:S05]  /*13af0*/  BSYNC B1 ;  /* 0x0000000000017941 */ /* 0x000fea0003800000 */
.L_x_222:
        /* <DEDUP_REMOVED lines=13> */
.L_x_225:
[----:B------:R-:W-:Y:S05]  /*13bd0*/  BSYNC B1 ;  /* 0x0000000000017941 */ /* 0x000fea0003800000 */
.L_x_224:
        /* <DEDUP_REMOVED lines=13> */
.L_x_227:
[----:B------:R-:W-:Y:S05]  /*13cb0*/  BSYNC B1 ;  /* 0x0000000000017941 */ /* 0x000fea0003800000 */
.L_x_226:
        /* <DEDUP_REMOVED lines=13> */
.L_x_229:
[----:B------:R-:W-:Y:S05]  /*13d90*/  BSYNC B1 ;  /* 0x0000000000017941 */ /* 0x000fea0003800000 */
.L_x_228:
        /* <DEDUP_REMOVED lines=13> */
.L_x_231:
[----:B------:R-:W-:Y:S05]  /*13e70*/  BSYNC B1 ;  /* 0x0000000000017941 */ /* 0x000fea0003800000 */
.L_x_230:
        /* <DEDUP_REMOVED lines=13> */
.L_x_233:
[----:B------:R-:W-:Y:S05]  /*13f50*/  BSYNC B1 ;  /* 0x0000000000017941 */ /* 0x000fea0003800000 */
.L_x_232:
        /* <DEDUP_REMOVED lines=13> */
.L_x_235:
[----:B------:R-:W-:Y:S05]  /*14030*/  BSYNC B1 ;  /* 0x0000000000017941 */ /* 0x000fea0003800000 */
.L_x_234:
        /* <DEDUP_REMOVED lines=13> */
.L_x_237:
[----:B------:R-:W-:Y:S05]  /*14110*/  BSYNC B1 ;  /* 0x0000000000017941 */ /* 0x000fea0003800000 */
.L_x_236:
        /* <DEDUP_REMOVED lines=13> */
.L_x_239:
[----:B------:R-:W-:Y:S05]  /*141f0*/  BSYNC B1 ;  /* 0x0000000000017941 */ /* 0x000fea0003800000 */
.L_x_238:
        /* <DEDUP_REMOVED lines=13> */
.L_x_241:
[----:B------:R-:W-:Y:S05]  /*142d0*/  BSYNC B1 ;  /* 0x0000000000017941 */ /* 0x000fea0003800000 */
.L_x_240:
        /* <DEDUP_REMOVED lines=13> */
.L_x_243:
[----:B------:R-:W-:Y:S05]  /*143b0*/  BSYNC B1 ;  /* 0x0000000000017941 */ /* 0x000fea0003800000 */
.L_x_242:
        /* <DEDUP_REMOVED lines=13> */
.L_x_245:
[----:B------:R-:W-:Y:S05]  /*14490*/  BSYNC B1 ;  /* 0x0000000000017941 */ /* 0x000fea0003800000 */
.L_x_244:
        /* <DEDUP_REMOVED lines=13> */
.L_x_247:
[----:B------:R-:W-:Y:S05]  /*14570*/  BSYNC B1 ;  /* 0x0000000000017941 */ /* 0x000fea0003800000 */
.L_x_246:
        /* <DEDUP_REMOVED lines=13> */
.L_x_249:
[----:B------:R-:W-:Y:S05]  /*14650*/  BSYNC B1 ;  /* 0x0000000000017941 */ /* 0x000fea0003800000 */
.L_x_248:
        /* <DEDUP_REMOVED lines=13> */
.L_x_251:
[----:B------:R-:W-:Y:S05]  /*14730*/  BSYNC B1 ;  /* 0x0000000000017941 */ /* 0x000fea0003800000 */
.L_x_250:
        /* <DEDUP_REMOVED lines=13> */
.L_x_253:
[----:B------:R-:W-:Y:S05]  /*14810*/  BSYNC B1 ;  /* 0x0000000000017941 */ /* 0x000fea0003800000 */
.L_x_252:
        /* <DEDUP_REMOVED lines=13> */
.L_x_255:
[----:B------:R-:W-:Y:S05]  /*148f0*/  BSYNC B1 ;  /* 0x0000000000017941 */ /* 0x000fea0003800000 */
.L_x_254:
        /* <DEDUP_REMOVED lines=13> */
.L_x_257:
[----:B------:R-:W-:Y:S05]  /*149d0*/  BSYNC B1 ;  /* 0x0000000000017941 */ /* 0x000fea0003800000 */
.L_x_256:
        /* <DEDUP_REMOVED lines=13> */
.L_x_259:
[----:B------:R-:W-:Y:S05]  /*14ab0*/  BSYNC B1 ;  /* 0x0000000000017941 */ /* 0x000fea0003800000 */
.L_x_258:
        /* <DEDUP_REMOVED lines=13> */
.L_x_261:
[----:B------:R-:W-:Y:S05]  /*14b90*/  BSYNC B1 ;  /* 0x0000000000017941 */ /* 0x000fea0003800000 */
.L_x_260:
        /* <DEDUP_REMOVED lines=13> */
.L_x_263:
[----:B------:R-:W-:Y:S05]  /*14c70*/  BSYNC B1 ;  /* 0x0000000000017941 */ /* 0x000fea0003800000 */
.L_x_262:
        /* <DEDUP_REMOVED lines=13> */
.L_x_265:
[----:B------:R-:W-:Y:S05]  /*14d50*/  BSYNC B1 ;  /* 0x0000000000017941 */ /* 0x000fea0003800000 */
.L_x_264:
        /* <DEDUP_REMOVED lines=13> */
.L_x_267:
[----:B------:R-:W-:Y:S05]  /*14e30*/  BSYNC B1 ;  /* 0x0000000000017941 */ /* 0x000fea0003800000 */
.L_x_266:
        /* <DEDUP_REMOVED lines=13> */
.L_x_269:
[----:B------:R-:W-:Y:S05]  /*14f10*/  BSYNC B1 ;  /* 0x0000000000017941 */ /* 0x000fea0003800000 */
.L_x_268:
        /* <DEDUP_REMOVED lines=13> */
.L_x_271:
[----:B------:R-:W-:Y:S05]  /*14ff0*/  BSYNC B1 ;  /* 0x0000000000017941 */ /* 0x000fea0003800000 */
.L_x_270:
        /* <DEDUP_REMOVED lines=13> */
.L_x_273:
[----:B------:R-:W-:Y:S05]  /*150d0*/  BSYNC B1 ;  /* 0x0000000000017941 */ /* 0x000fea0003800000 */
.L_x_272:
        /* <DEDUP_REMOVED lines=13> */
.L_x_275:
[----:B------:R-:W-:Y:S05]  /*151b0*/  BSYNC B1 ;  /* 0x0000000000017941 */ /* 0x000fea0003800000 */
.L_x_274:
        /* <DEDUP_REMOVED lines=13> */
.L_x_277:
[----:B------:R-:W-:Y:S05]  /*15290*/  BSYNC B1 ;  /* 0x0000000000017941 */ /* 0x000fea0003800000 */
.L_x_276:
        /* <DEDUP_REMOVED lines=13> */
.L_x_279:
[----:B------:R-:W-:Y:S05]  /*15370*/  BSYNC B1 ;  /* 0x0000000000017941 */ /* 0x000fea0003800000 */
.L_x_278:
        /* <DEDUP_REMOVED lines=13> */
.L_x_281:
[----:B------:R-:W-:Y:S05]  /*15450*/  BSYNC B1 ;  /* 0x0000000000017941 */ /* 0x000fea0003800000 */
.L_x_280:
        /* <DEDUP_REMOVED lines=13> */
.L_x_283:
[----:B------:R-:W-:Y:S05]  /*15530*/  BSYNC B1 ;  /* 0x0000000000017941 */ /* 0x000fea0003800000 */
.L_x_282:
        /* <DEDUP_REMOVED lines=13> */
.L_x_285:
[----:B------:R-:W-:Y:S05]  /*15610*/  BSYNC B1 ;  /* 0x0000000000017941 */ /* 0x000fea0003800000 */
.L_x_284:
        /* <DEDUP_REMOVED lines=13> */
.L_x_287:
[----:B------:R-:W-:Y:S05]  /*156f0*/  BSYNC B1 ;  /* 0x0000000000017941 */ /* 0x000fea0003800000 */
.L_x_286:
        /* <DEDUP_REMOVED lines=13> */
.L_x_289:
[----:B------:R-:W-:Y:S05]  /*157d0*/  BSYNC B1 ;  /* 0x0000000000017941 */ /* 0x000fea0003800000 */
.L_x_288:
        /* <DEDUP_REMOVED lines=13> */
.L_x_291:
[----:B------:R-:W-:Y:S05]  /*158b0*/  BSYNC B1 ;  /* 0x0000000000017941 */ /* 0x000fea0003800000 */
.L_x_290:
        /* <DEDUP_REMOVED lines=13> */
.L_x_293:
[----:B------:R-:W-:Y:S05]  /*15990*/  BSYNC B1 ;  /* 0x0000000000017941 */ /* 0x000fea0003800000 */
.L_x_292:
        /* <DEDUP_REMOVED lines=13> */
.L_x_295:
[----:B------:R-:W-:Y:S05]  /*15a70*/  BSYNC B1 ;  /* 0x0000000000017941 */ /* 0x000fea0003800000 */
.L_x_294:
        /* <DEDUP_REMOVED lines=13> */
.L_x_297:
[----:B------:R-:W-:Y:S05]  /*15b50*/  BSYNC B1 ;  /* 0x0000000000017941 */ /* 0x000fea0003800000 */
.L_x_296:
        /* <DEDUP_REMOVED lines=13> */
.L_x_299:
[----:B------:R-:W-:Y:S05]  /*15c30*/  BSYNC B1 ;  /* 0x0000000000017941 */ /* 0x000fea0003800000 */
.L_x_298:
        /* <DEDUP_REMOVED lines=13> */
.L_x_301:
[----:B------:R-:W-:Y:S05]  /*15d10*/  BSYNC B1 ;  /* 0x0000000000017941 */ /* 0x000fea0003800000 */
.L_x_300:
        /* <DEDUP_REMOVED lines=13> */
.L_x_303:
[----:B------:R-:W-:Y:S05]  /*15df0*/  BSYNC B1 ;  /* 0x0000000000017941 */ /* 0x000fea0003800000 */
.L_x_302:
        /* <DEDUP_REMOVED lines=13> */
.L_x_305:
[----:B------:R-:W-:Y:S05]  /*15ed0*/  BSYNC B1 ;  /* 0x0000000000017941 */ /* 0x000fea0003800000 */
.L_x_304:
        /* <DEDUP_REMOVED lines=13> */
.L_x_307:
[----:B------:R-:W-:Y:S05]  /*15fb0*/  BSYNC B1 ;  /* 0x0000000000017941 */ /* 0x000fea0003800000 */
.L_x_306:
        /* <DEDUP_REMOVED lines=13> */
.L_x_309:
[----:B------:R-:W-:Y:S05]  /*16090*/  BSYNC B1 ;  /* 0x0000000000017941 */ /* 0x000fea0003800000 */
.L_x_308:
        /* <DEDUP_REMOVED lines=13> */
.L_x_311:
[----:B------:R-:W-:Y:S05]  /*16170*/  BSYNC B1 ;  /* 0x0000000000017941 */ /* 0x000fea0003800000 */
.L_x_310:
        /* <DEDUP_REMOVED lines=13> */
.L_x_313:
[----:B------:R-:W-:Y:S05]  /*16250*/  BSYNC B1 ;  /* 0x0000000000017941 */ /* 0x000fea0003800000 */
.L_x_312:
        /* <DEDUP_REMOVED lines=13> */
.L_x_315:
[----:B------:R-:W-:Y:S05]  /*16330*/  BSYNC B1 ;  /* 0x0000000000017941 */ /* 0x000fea0003800000 */
.L_x_314:
        /* <DEDUP_REMOVED lines=13> */
.L_x_317:
[----:B------:R-:W-:Y:S05]  /*16410*/  BSYNC B1 ;  /* 0x0000000000017941 */ /* 0x000fea0003800000 */
.L_x_316:
        /* <DEDUP_REMOVED lines=13> */
.L_x_319:
[----:B------:R-:W-:Y:S05]  /*164f0*/  BSYNC B1 ;  /* 0x0000000000017941 */ /* 0x000fea0003800000 */
.L_x_318:
        /* <DEDUP_REMOVED lines=13> */
.L_x_321:
[----:B------:R-:W-:Y:S05]  /*165d0*/  BSYNC B1 ;  /* 0x0000000000017941 */ /* 0x000fea0003800000 */
.L_x_320:
        /* <DEDUP_REMOVED lines=13> */
.L_x_323:
[----:B------:R-:W-:Y:S05]  /*166b0*/  BSYNC B1 ;  /* 0x0000000000017941 */ /* 0x000fea0003800000 */
.L_x_322:
        /* <DEDUP_REMOVED lines=13> */
.L_x_325:
[----:B------:R-:W-:Y:S05]  /*16790*/  BSYNC B1 ;  /* 0x0000000000017941 */ /* 0x000fea0003800000 */
.L_x_324:
        /* <DEDUP_REMOVED lines=13> */
.L_x_327:
[----:B------:R-:W-:Y:S05]  /*16870*/  BSYNC B1 ;  /* 0x0000000000017941 */ /* 0x000fea0003800000 */
.L_x_326:
        /* <DEDUP_REMOVED lines=13> */
.L_x_329:
[----:B------:R-:W-:Y:S05]  /*16950*/  BSYNC B1 ;  /* 0x0000000000017941 */ /* 0x000fea0003800000 */
.L_x_328:
        /* <DEDUP_REMOVED lines=13> */
.L_x_331:
[----:B------:R-:W-:Y:S05]  /*16a30*/  BSYNC B1 ;  /* 0x0000000000017941 */ /* 0x000fea0003800000 */
.L_x_330:
        /* <DEDUP_REMOVED lines=13> */
.L_x_333:
[----:B------:R-:W-:Y:S05]  /*16b10*/  BSYNC B1 ;  /* 0x0000000000017941 */ /* 0x000fea0003800000 */
.L_x_332:
        /* <DEDUP_REMOVED lines=13> */
.L_x_335:
[----:B------:R-:W-:Y:S05]  /*16bf0*/  BSYNC B1 ;  /* 0x0000000000017941 */ /* 0x000fea0003800000 */
.L_x_334:
        /* <DEDUP_REMOVED lines=13> */
.L_x_337:
[----:B------:R-:W-:Y:S05]  /*16cd0*/  BSYNC B1 ;  /* 0x0000000000017941 */ /* 0x000fea0003800000 */
.L_x_336:
        /* <DEDUP_REMOVED lines=13> */
.L_x_339:
[----:B------:R-:W-:Y:S05]  /*16db0*/  BSYNC B1 ;  /* 0x0000000000017941 */ /* 0x000fea0003800000 */
.L_x_338:
        /* <DEDUP_REMOVED lines=13> */
.L_x_341:
[----:B------:R-:W-:Y:S05]  /*16e90*/  BSYNC B1 ;  /* 0x0000000000017941 */ /* 0x000fea0003800000 */
.L_x_340:
        /* <DEDUP_REMOVED lines=13> */
.L_x_343:
[----:B------:R-:W-:Y:S05]  /*16f70*/  BSYNC B1 ;  /* 0x0000000000017941 */ /* 0x000fea0003800000 */
.L_x_342:
        /* <DEDUP_REMOVED lines=13> */
.L_x_345:
[----:B------:R-:W-:Y:S05]  /*17050*/  BSYNC B1 ;  /* 0x0000000000017941 */ /* 0x000fea0003800000 */
.L_x_344:
        /* <DEDUP_REMOVED lines=13> */
.L_x_347:
[----:B------:R-:W-:Y:S05]  /*17130*/  BSYNC B1 ;  /* 0x0000000000017941 */ /* 0x000fea0003800000 */
.L_x_346:
        /* <DEDUP_REMOVED lines=13> */
.L_x_349:
[----:B------:R-:W-:Y:S05]  /*17210*/  BSYNC B1 ;  /* 0x0000000000017941 */ /* 0x000fea0003800000 */
.L_x_348:
        /* <DEDUP_REMOVED lines=13> */
.L_x_351:
[----:B------:R-:W-:Y:S05]  /*172f0*/  BSYNC B1 ;  /* 0x0000000000017941 */ /* 0x000fea0003800000 */
.L_x_350:
        /* <DEDUP_REMOVED lines=13> */
.L_x_353:
[----:B------:R-:W-:Y:S05]  /*173d0*/  BSYNC B1 ;  /* 0x0000000000017941 */ /* 0x000fea0003800000 */
.L_x_352:
        /* <DEDUP_REMOVED lines=13> */
.L_x_355:
[----:B------:R-:W-:Y:S05]  /*174b0*/  BSYNC B1 ;  /* 0x0000000000017941 */ /* 0x000fea0003800000 */
.L_x_354:
        /* <DEDUP_REMOVED lines=13> */
.L_x_357:
[----:B------:R-:W-:Y:S05]  /*17590*/  BSYNC B1 ;  /* 0x0000000000017941 */ /* 0x000fea0003800000 */
.L_x_356:
        /* <DEDUP_REMOVED lines=13> */
.L_x_359:
[----:B------:R-:W-:Y:S05]  /*17670*/  BSYNC B1 ;  /* 0x0000000000017941 */ /* 0x000fea0003800000 */
.L_x_358:
        /* <DEDUP_REMOVED lines=13> */
.L_x_361:
[----:B------:R-:W-:Y:S05]  /*17750*/  BSYNC B1 ;  /* 0x0000000000017941 */ /* 0x000fea0003800000 */
.L_x_360:
        /* <DEDUP_REMOVED lines=13> */
.L_x_363:
[----:B------:R-:W-:Y:S05]  /*17830*/  BSYNC B1 ;  /* 0x0000000000017941 */ /* 0x000fea0003800000 */
.L_x_362:
        /* <DEDUP_REMOVED lines=13> */
.L_x_365:
[----:B------:R-:W-:Y:S05]  /*17910*/  BSYNC B1 ;  /* 0x0000000000017941 */ /* 0x000fea0003800000 */
.L_x_364:
        /* <DEDUP_REMOVED lines=13> */
.L_x_367:
[----:B------:R-:W-:Y:S05]  /*179f0*/  BSYNC B1 ;  /* 0x0000000000017941 */ /* 0x000fea0003800000 */
.L_x_366:
        /* <DEDUP_REMOVED lines=13> */
.L_x_369:
[----:B------:R-:W-:Y:S05]  /*17ad0*/  BSYNC B1 ;  /* 0x0000000000017941 */ /* 0x000fea0003800000 */
.L_x_368:
        /* <DEDUP_REMOVED lines=13> */
.L_x_371:
[----:B------:R-:W-:Y:S05]  /*17bb0*/  BSYNC B1 ;  /* 0x0000000000017941 */ /* 0x000fea0003800000 */
.L_x_370:
        /* <DEDUP_REMOVED lines=13> */
.L_x_373:
[----:B------:R-:W-:Y:S05]  /*17c90*/  BSYNC B1 ;  /* 0x0000000000017941 */ /* 0x000fea0003800000 */
.L_x_372:
        /* <DEDUP_REMOVED lines=13> */
.L_x_375:
[----:B------:R-:W-:Y:S05]  /*17d70*/  BSYNC B1 ;  /* 0x0000000000017941 */ /* 0x000fea0003800000 */
.L_x_374:
        /* <DEDUP_REMOVED lines=13> */
.L_x_377:
[----:B------:R-:W-:Y:S05]  /*17e50*/  BSYNC B1 ;  /* 0x0000000000017941 */ /* 0x000fea0003800000 */
.L_x_376:
        /* <DEDUP_REMOVED lines=13> */
.L_x_379:
[----:B------:R-:W-:Y:S05]  /*17f30*/  BSYNC B1 ;  /* 0x0000000000017941 */ /* 0x000fea0003800000 */
.L_x_378:
        /* <DEDUP_REMOVED lines=13> */
.L_x_381:
[----:B------:R-:W-:Y:S05]  /*18010*/  BSYNC B1 ;  /* 0x0000000000017941 */ /* 0x000fea0003800000 */
.L_x_380:
        /* <DEDUP_REMOVED lines=13> */
.L_x_383:
[----:B------:R-:W-:Y:S05]  /*180f0*/  BSYNC B1 ;  /* 0x0000000000017941 */ /* 0x000fea0003800000 */
.L_x_382:
        /* <DEDUP_REMOVED lines=13> */
.L_x_385:
[----:B------:R-:W-:Y:S05]  /*181d0*/  BSYNC B1 ;  /* 0x0000000000017941 */ /* 0x000fea0003800000 */
.L_x_384:
        /* <DEDUP_REMOVED lines=13> */
.L_x_387:
[----:B------:R-:W-:Y:S05]  /*182b0*/  BSYNC B1 ;  /* 0x0000000000017941 */ /* 0x000fea0003800000 */
.L_x_386:
        /* <DEDUP_REMOVED lines=13> */
.L_x_389:
[----:B------:R-:W-:Y:S05]  /*18390*/  BSYNC B1 ;  /* 0x0000000000017941 */ /* 0x000fea0003800000 */
.L_x_388:
        /* <DEDUP_REMOVED lines=13> */
.L_x_391:
[----:B------:R-:W-:Y:S05]  /*18470*/  BSYNC B1 ;  /* 0x0000000000017941 */ /* 0x000fea0003800000 */
.L_x_390:
        /* <DEDUP_REMOVED lines=13> */
.L_x_393:
[----:B------:R-:W-:Y:S05]  /*18550*/  BSYNC B1 ;  /* 0x0000000000017941 */ /* 0x000fea0003800000 */
.L_x_392:
        /* <DEDUP_REMOVED lines=13> */
.L_x_395:
[----:B------:R-:W-:Y:S05]  /*18630*/  BSYNC B1 ;  /* 0x0000000000017941 */ /* 0x000fea0003800000 */
.L_x_394:
        /* <DEDUP_REMOVED lines=13> */
.L_x_397:
[----:B------:R-:W-:Y:S05]  /*18710*/  BSYNC B1 ;  /* 0x0000000000017941 */ /* 0x000fea0003800000 */
.L_x_396:
        /* <DEDUP_REMOVED lines=13> */
.L_x_399:
[----:B------:R-:W-:Y:S05]  /*187f0*/  BSYNC B1 ;  /* 0x0000000000017941 */ /* 0x000fea0003800000 */
.L_x_398:
        /* <DEDUP_REMOVED lines=13> */
.L_x_401:
[----:B------:R-:W-:Y:S05]  /*188d0*/  BSYNC B1 ;  /* 0x0000000000017941 */ /* 0x000fea0003800000 */
.L_x_400:
        /* <DEDUP_REMOVED lines=13> */
.L_x_403:
[----:B------:R-:W-:Y:S05]  /*189b0*/  BSYNC B1 ;  /* 0x0000000000017941 */ /* 0x000fea0003800000 */
.L_x_402:
        /* <DEDUP_REMOVED lines=13> */
.L_x_405:
[----:B------:R-:W-:Y:S05]  /*18a90*/  BSYNC B1 ;  /* 0x0000000000017941 */ /* 0x000fea0003800000 */
.L_x_404:
        /* <DEDUP_REMOVED lines=13> */
.L_x_407:
[----:B------:R-:W-:Y:S05]  /*18b70*/  BSYNC B1 ;  /* 0x0000000000017941 */ /* 0x000fea0003800000 */
.L_x_406:
        /* <DEDUP_REMOVED lines=13> */
.L_x_409:
[----:B------:R-:W-:Y:S05]  /*18c50*/  BSYNC B1 ;  /* 0x0000000000017941 */ /* 0x000fea0003800000 */
.L_x_408:
        /* <DEDUP_REMOVED lines=13> */
.L_x_411:
[----:B------:R-:W-:Y:S05]  /*18d30*/  BSYNC B1 ;  /* 0x0000000000017941 */ /* 0x000fea0003800000 */
.L_x_410:
        /* <DEDUP_REMOVED lines=13> */
.L_x_413:
[----:B------:R-:W-:Y:S05]  /*18e10*/  BSYNC B1 ;  /* 0x0000000000017941 */ /* 0x000fea0003800000 */
.L_x_412:
        /* <DEDUP_REMOVED lines=13> */
.L_x_415:
[----:B------:R-:W-:Y:S05]  /*18ef0*/  BSYNC B1 ;  /* 0x0000000000017941 */ /* 0x000fea0003800000 */
.L_x_414:
        /* <DEDUP_REMOVED lines=13> */
.L_x_417:
[----:B------:R-:W-:Y:S05]  /*18fd0*/  BSYNC B1 ;  /* 0x0000000000017941 */ /* 0x000fea0003800000 */
.L_x_416:
        /* <DEDUP_REMOVED lines=13> */
.L_x_419:
[----:B------:R-:W-:Y:S05]  /*190b0*/  BSYNC B1 ;  /* 0x0000000000017941 */ /* 0x000fea0003800000 */
.L_x_418:
        /* <DEDUP_REMOVED lines=13> */
.L_x_421:
[----:B------:R-:W-:Y:S05]  /*19190*/  BSYNC B1 ;  /* 0x0000000000017941 */ /* 0x000fea0003800000 */
.L_x_420:
        /* <DEDUP_REMOVED lines=13> */
.L_x_423:
[----:B------:R-:W-:Y:S05]  /*19270*/  BSYNC B1 ;  /* 0x0000000000017941 */ /* 0x000fea0003800000 */
.L_x_422:
        /* <DEDUP_REMOVED lines=13> */
.L_x_425:
[----:B------:R-:W-:Y:S05]  /*19350*/  BSYNC B1 ;  /* 0x0000000000017941 */ /* 0x000fea0003800000 */
.L_x_424:
        /* <DEDUP_REMOVED lines=13> */
.L_x_427:
[----:B------:R-:W-:Y:S05]  /*19430*/  BSYNC B1 ;  /* 0x0000000000017941 */ /* 0x000fea0003800000 */
.L_x_426:
        /* <DEDUP_REMOVED lines=13> */
.L_x_429:
[----:B------:R-:W-:Y:S05]  /*19510*/  BSYNC B1 ;  /* 0x0000000000017941 */ /* 0x000fea0003800000 */
.L_x_428:
        /* <DEDUP_REMOVED lines=13> */
.L_x_431:
[----:B------:R-:W-:Y:S05]  /*195f0*/  BSYNC B1 ;  /* 0x0000000000017941 */ /* 0x000fea0003800000 */
.L_x_430:
        /* <DEDUP_REMOVED lines=13> */
.L_x_433:
[----:B------:R-:W-:Y:S05]  /*196d0*/  BSYNC B1 ;  /* 0x0000000000017941 */ /* 0x000fea0003800000 */
.L_x_432:
        /* <DEDUP_REMOVED lines=13> */
.L_x_435:
[----:B------:R-:W-:Y:S05]  /*197b0*/  BSYNC B1 ;  /* 0x0000000000017941 */ /* 0x000fea0003800000 */
.L_x_434:
        /* <DEDUP_REMOVED lines=13> */
.L_x_437:
[----:B------:R-:W-:Y:S05]  /*19890*/  BSYNC B1 ;  /* 0x0000000000017941 */ /* 0x000fea0003800000 */
.L_x_436:
        /* <DEDUP_REMOVED lines=13> */
.L_x_439:
[----:B------:R-:W-:Y:S05]  /*19970*/  BSYNC B1 ;  /* 0x0000000000017941 */ /* 0x000fea0003800000 */
.L_x_438:
        /* <DEDUP_REMOVED lines=13> */
.L_x_441:
[----:B------:R-:W-:Y:S05]  /*19a50*/  BSYNC B1 ;  /* 0x0000000000017941 */ /* 0x000fea0003800000 */
.L_x_440:
        /* <DEDUP_REMOVED lines=13> */
.L_x_443:
[----:B------:R-:W-:Y:S05]  /*19b30*/  BSYNC B1 ;  /* 0x0000000000017941 */ /* 0x000fea0003800000 */
.L_x_442:
        /* <DEDUP_REMOVED lines=13> */
.L_x_445:
[----:B------:R-:W-:Y:S05]  /*19c10*/  BSYNC B1 ;  /* 0x0000000000017941 */ /* 0x000fea0003800000 */
.L_x_444:
        /* <DEDUP_REMOVED lines=13> */
.L_x_447:
[----:B------:R-:W-:Y:S05]  /*19cf0*/  BSYNC B1 ;  /* 0x0000000000017941 */ /* 0x000fea0003800000 */
.L_x_446:
        /* <DEDUP_REMOVED lines=13> */
.L_x_449:
[----:B------:R-:W-:Y:S05]  /*19dd0*/  BSYNC B1 ;  /* 0x0000000000017941 */ /* 0x000fea0003800000 */
.L_x_448:
        /* <DEDUP_REMOVED lines=13> */
.L_x_451:
[----:B------:R-:W-:Y:S05]  /*19eb0*/  BSYNC B1 ;  /* 0x0000000000017941 */ /* 0x000fea0003800000 */
.L_x_450:
        /* <DEDUP_REMOVED lines=13> */
.L_x_453:
[----:B------:R-:W-:Y:S05]  /*19f90*/  BSYNC B1 ;  /* 0x0000000000017941 */ /* 0x000fea0003800000 */
.L_x_452:
        /* <DEDUP_REMOVED lines=13> */
.L_x_455:
[----:B------:R-:W-:Y:S05]  /*1a070*/  BSYNC B1 ;  /* 0x0000000000017941 */ /* 0x000fea0003800000 */
.L_x_454:
        /* <DEDUP_REMOVED lines=13> */
.L_x_457:
[----:B------:R-:W-:Y:S05]  /*1a150*/  BSYNC B1 ;  /* 0x0000000000017941 */ /* 0x000fea0003800000 */
.L_x_456:
        /* <DEDUP_REMOVED lines=13> */
.L_x_459:
[----:B------:R-:W-:Y:S05]  /*1a230*/  BSYNC B1 ;  /* 0x0000000000017941 */ /* 0x000fea0003800000 */
.L_x_458:
        /* <DEDUP_REMOVED lines=13> */
.L_x_461:
[----:B------:R-:W-:Y:S05]  /*1a310*/  BSYNC B1 ;  /* 0x0000000000017941 */ /* 0x000fea0003800000 */
.L_x_460:
        /* <DEDUP_REMOVED lines=13> */
.L_x_463:
[----:B------:R-:W-:Y:S05]  /*1a3f0*/  BSYNC B1 ;  /* 0x0000000000017941 */ /* 0x000fea0003800000 */
.L_x_462:
        /* <DEDUP_REMOVED lines=13> */
.L_x_465:
[----:B------:R-:W-:Y:S05]  /*1a4d0*/  BSYNC B1 ;  /* 0x0000000000017941 */ /* 0x000fea0003800000 */
.L_x_464:
        /* <DEDUP_REMOVED lines=13> */
.L_x_467:
[----:B------:R-:W-:Y:S05]  /*1a5b0*/  BSYNC B1 ;  /* 0x0000000000017941 */ /* 0x000fea0003800000 */
.L_x_466:
        /* <DEDUP_REMOVED lines=13> */
.L_x_469:
[----:B------:R-:W-:Y:S05]  /*1a690*/  BSYNC B1 ;  /* 0x0000000000017941 */ /* 0x000fea0003800000 */
.L_x_468:
        /* <DEDUP_REMOVED lines=13> */
.L_x_471:
[----:B------:R-:W-:Y:S05]  /*1a770*/  BSYNC B1 ;  /* 0x0000000000017941 */ /* 0x000fea0003800000 */
.L_x_470:
        /* <DEDUP_REMOVED lines=13> */
.L_x_473:
[----:B------:R-:W-:Y:S05]  /*1a850*/  BSYNC B1 ;  /* 0x0000000000017941 */ /* 0x000fea0003800000 */
.L_x_472:
        /* <DEDUP_REMOVED lines=13> */
.L_x_475:
[----:B------:R-:W-:Y:S05]  /*1a930*/  BSYNC B1 ;  /* 0x0000000000017941 */ /* 0x000fea0003800000 */
.L_x_474:
        /* <DEDUP_REMOVED lines=13> */
.L_x_477:
[----:B------:R-:W-:Y:S05]  /*1aa10*/  BSYNC B1 ;  /* 0x0000000000017941 */ /* 0x000fea0003800000 */
.L_x_476:
        /* <DEDUP_REMOVED lines=13> */
.L_x_479:
[----:B------:R-:W-:Y:S05]  /*1aaf0*/  BSYNC B1 ;  /* 0x0000000000017941 */ /* 0x000fea0003800000 */
.L_x_478:
        /* <DEDUP_REMOVED lines=13> */
.L_x_481:
[----:B------:R-:W-:Y:S05]  /*1abd0*/  BSYNC B1 ;  /* 0x0000000000017941 */ /* 0x000fea0003800000 */
.L_x_480:
        /* <DEDUP_REMOVED lines=13> */
.L_x_483:
[----:B------:R-:W-:Y:S05]  /*1acb0*/  BSYNC B1 ;  /* 0x0000000000017941 */ /* 0x000fea0003800000 */
.L_x_482:
        /* <DEDUP_REMOVED lines=13> */
.L_x_485:
[----:B------:R-:W-:Y:S05]  /*1ad90*/  BSYNC B1 ;  /* 0x0000000000017941 */ /* 0x000fea0003800000 */
.L_x_484:
        /* <DEDUP_REMOVED lines=13> */
.L_x_487:
[----:B------:R-:W-:Y:S05]  /*1ae70*/  BSYNC B1 ;  /* 0x0000000000017941 */ /* 0x000fea0003800000 */
.L_x_486:
        /* <DEDUP_REMOVED lines=13> */
.L_x_489:
[----:B------:R-:W-:Y:S05]  /*1af50*/  BSYNC B1 ;  /* 0x0000000000017941 */ /* 0x000fea0003800000 */
.L_x_488:
        /* <DEDUP_REMOVED lines=13> */
.L_x_491:
[----:B------:R-:W-:Y:S05]  /*1b030*/  BSYNC B1 ;  /* 0x0000000000017941 */ /* 0x000fea0003800000 */
.L_x_490:
        /* <DEDUP_REMOVED lines=13> */
.L_x_493:
[----:B------:R-:W-:Y:S05]  /*1b110*/  BSYNC B1 ;  /* 0x0000000000017941 */ /* 0x000fea0003800000 */
.L_x_492:
        /* <DEDUP_REMOVED lines=13> */
.L_x_495:
[----:B------:R-:W-:Y:S05]  /*1b1f0*/  BSYNC B1 ;  /* 0x0000000000017941 */ /* 0x000fea0003800000 */
.L_x_494:
        /* <DEDUP_REMOVED lines=13> */
.L_x_497:
[----:B------:R-:W-:Y:S05]  /*1b2d0*/  BSYNC B1 ;  /* 0x0000000000017941 */ /* 0x000fea0003800000 */
.L_x_496:
        /* <DEDUP_REMOVED lines=13> */
.L_x_499:
[----:B------:R-:W-:Y:S05]  /*1b3b0*/  BSYNC B1 ;  /* 0x0000000000017941 */ /* 0x000fea0003800000 */
.L_x_498:
        /* <DEDUP_REMOVED lines=13> */
.L_x_501:
[----:B------:R-:W-:Y:S05]  /*1b490*/  BSYNC B1 ;  /* 0x0000000000017941 */ /* 0x000fea0003800000 */
.L_x_500:
[----:B0-2---:R-:W2:Y:S01]  /*1b4a0*/  LDL.LU R3, [R1+0x3b8] ;  /* 0x0003b80001037983 */ /* 0x005ea20000300800 */
[----:B-----5:R-:W-:Y:S01]  /*1b4b0*/  LOP3.LUT R12, R12, 0xff, RZ, 0xc0, !PT ;  /* 0x000000ff0c0c7812 */ /* 0x020fe200078ec0ff */
[----:B------:R-:W-:Y:S01]  /*1b4c0*/  BSSY B1, `(.L_x_502) ;  /* 0x000000b000017945 */ /* 0x000fe20003800000 */
[----:B------:R-:W-:Y:S02]  /*1b4d0*/  ISETP.LT.OR P2, PT, R0, 0xea, !P2 ;  /* 0x000000ea0000780c */ /* 0x000fe40005741670 */
[----:B------:R-:W-:Y:S02]  /*1b4e0*/  F2FP.F16.E4M3.UNPACK_B R12, R12 ;  /* 0x0000000cff0c723e */ /* 0x000fe400020006ff */
[----:B------:R-:W-:-:S03]  /*1b4f0*/  PRMT R2, RZ, 0x7610, R2 ;  /* 0x00007610ff027816 */ /* 0x000fc60000000002 */
[----:B------:R-:W-:-:S05]  /*1b500*/  HADD2.F32 R12, -RZ, R12.H0_H0 ;  /* 0x2000000cff0c7230 */ /* 0x000fca0000004100 */
[----:B------:R-:W-:-:S04]  /*1b510*/  FMUL R12, R12, UR5 ;  /* 0x000000050c0c7c20 */ /* 0x000fc80008400000 */
[----:B--2---:R-:W-:-:S05]  /*1b520*/  FFMA R12, R3, UR4, R12 ;  /* 0x00000004030c7c23 */ /* 0x004fca000800000c */
[----:B------:R-:W-:-:S05]  /*1b530*/  F2FP.SATFINITE.E4M3.F32.PACK_AB_MERGE_C R3, RZ, R12, RZ ;  /* 0x0000000cff03723e */ /* 0x000fca00048070ff */
[----:B------:R0:W-:Y:S01]  /*1b540*/  @!P5 STG.E.U8 desc[UR6][R4.64+0xe8], R3 ;  /* 0x0000e8030400d986 */ /* 0x0001e2000c101106 */
[----:B------:R-:W-:Y:S05]  /*1b550*/  @P2 BRA `(.L_x_503) ;  /* 0x0000000000042947 */ /* 0x000fea0003800000 */
[----:B------:R2:W5:Y:S02]  /*1b560*/  LDG.E.U8 R2, desc[UR6][R6.64+0xe9] ;  /* 0x0000e90606027981 */ /* 0x000564000c1e1100 */
.L_x_503:
[----:B------:R-:W-:Y:S05]  /*1b570*/  BSYNC B1 ;  /* 0x0000000000017941 */ /* 0x000fea0003800000 */
.L_x_502:
[----:B0-----:R-:W3:Y:S01]  /*1b580*/  LDL.LU R3, [R1+0x3bc] ;  /* 0x0003bc0001037983 */ /* 0x001ee20000300800 */
[----:B-----5:R-:W-:Y:S01]  /*1b590*/  LOP3.LUT R2, R2, 0xff, RZ, 0xc0, !PT ;  /* 0x000000ff02027812 */ /* 0x020fe200078ec0ff */
[----:B------:R-:W-:Y:S01]  /*1b5a0*/  BSSY B1, `(.L_x_504) ;  /* 0x000000b000017945 */ /* 0x000fe20003800000 */
[----:B------:R-:W-:Y:S02]  /*1b5b0*/  ISETP.LT.OR P3, PT, R0, 0xe1, !P1 ;  /* 0x000000e10000780c */ /* 0x000fe40004f61670 */
[----:B------:R-:W-:-:S05]  /*1b5c0*/  F2FP.F16.E4M3.UNPACK_B R2, R2 ;  /* 0x00000002ff02723e */ /* 0x000fca00020006ff */
[----:B------:R-:W-:-:S05]  /*1b5d0*/  HADD2.F32 R2, -RZ, R2.H0_H0 ;  /* 0x20000002ff027230 */ /* 0x000fca0000004100 */
[----:B------:R-:W-:-:S04]  /*1b5e0*/  FMUL R2, R2, UR5 ;  /* 0x0000000502027c20 */ /* 0x000fc80008400000 */
[----:B---3--:R-:W-:-:S05]  /*1b5f0*/  FFMA R2, R3, UR4, R2 ;  /* 0x0000000403027c23 */ /* 0x008fca0008000002 */
[----:B------:R-:W-:Y:S02]  /*1b600*/  F2FP.SATFINITE.E4M3.F32.PACK_AB_MERGE_C R3, RZ, R2, RZ ;  /* 0x00000002ff03723e */ /* 0x000fe400048070ff */
[----:B------:R-:W-:-:S03]  /*1b610*/  PRMT R2, RZ, 0x7610, R2 ;  /* 0x00007610ff027816 */ /* 0x000fc60000000002 */
[----:B------:R0:W-:Y:S01]  /*1b620*/  @!P2 STG.E.U8 desc[UR6][R4.64+0xe9], R3 ;  /* 0x0000e9030400a986 */ /* 0x0001e2000c101106 */
[----:B------:R-:W-:Y:S05]  /*1b630*/  @P3 BRA `(.L_x_505) ;  /* 0x0000000000043947 */ /* 0x000fea0003800000 */
[----:B------:R3:W5:Y:S02]  /*1b640*/  LDG.E.U8 R2, desc[UR6][R8.64+0xe0] ;  /* 0x0000e00608027981 */ /* 0x000764000c1e1100 */
.L_x_505:
[----:B------:R-:W-:Y:S05]  /*1b650*/  BSYNC B1 ;  /* 0x0000000000017941 */ /* 0x000fea0003800000 */
.L_x_504:
[----:B0-----:R-:W2:Y:S01]  /*1b660*/  LDL.LU R3, [R1+0x3c0] ;  /* 0x0003c00001037983 */ /* 0x001ea20000300800 */
        /* <DEDUP_REMOVED lines=12> */
.L_x_507:
[----:B------:R-:W-:Y:S05]  /*1b730*/  BSYNC B1 ;  /* 0x0000000000017941 */ /* 0x000fea0003800000 */
.L_x_506:
        /* <DEDUP_REMOVED lines=13> */
.L_x_509:
[----:B------:R-:W-:Y:S05]  /*1b810*/  BSYNC B1 ;  /* 0x0000000000017941 */ /* 0x000fea0003800000 */
.L_x_508:
        /* <DEDUP_REMOVED lines=13> */
.L_x_511:
[----:B------:R-:W-:Y:S05]  /*1b8f0*/  BSYNC B1 ;  /* 0x0000000000017941 */ /* 0x000fea0003800000 */
.L_x_510:
        /* <DEDUP_REMOVED lines=13> */
.L_x_513:
[----:B------:R-:W-:Y:S05]  /*1b9d0*/  BSYNC B1 ;  /* 0x0000000000017941 */ /* 0x000fea0003800000 */
.L_x_512:
        /* <DEDUP_REMOVED lines=13> */
.L_x_515:
[----:B------:R-:W-:Y:S05]  /*1bab0*/  BSYNC B1 ;  /* 0x0000000000017941 */ /* 0x000fea0003800000 */
.L_x_514:
        /* <DEDUP_REMOVED lines=13> */
.L_x_517:
[----:B------:R-:W-:Y:S05]  /*1bb90*/  BSYNC B1 ;  /* 0x0000000000017941 */ /* 0x000fea0003800000 */
.L_x_516:
[----:B0-----:R-:W2:Y:S01]  /*1bba0*/  LDL.LU R3, [R1+0x3d8] ;  /* 0x0003d80001037983 */ /* 0x001ea20000300800 */
        /* <DEDUP_REMOVED lines=12> */
.L_x_519:
[----:B------:R-:W-:Y:S05]  /*1bc70*/  BSYNC B1 ;  /* 0x0000000000017941 */ /* 0x000fea0003800000 */
.L_x_518:
[----:B------:R-:W-:Y:S05]  /*1bc80*/  @P0 BRA `(.L_x_520) ;  /* 0x0000004800940947 */ /* 0x000fea0003800000 */
[----:B------:R-:W2:Y:S01]  /*1bc90*/  LDL.LU R2, [R1+0x3dc] ;  /* 0x0003dc0001027983 */ /* 0x000ea20000300800 */
[----:B-----5:R-:W-:-:S04]  /*1bca0*/  LOP3.LUT R0, R0, 0xff, RZ, 0xc0, !PT ;  /* 0x000000ff00007812 */ /* 0x020fc800078ec0ff */
[----:B------:R-:W-:-:S05]  /*1bcb0*/  F2FP.F16.E4M3.UNPACK_B R0, R0 ;  /* 0x00000000ff00723e */ /* 0x000fca00020006ff */
[----:B------:R-:W-:-:S05]  /*1bcc0*/  HADD2.F32 R0, -RZ, R0.H0_H0 ;  /* 0x20000000ff007230 */ /* 0x000fca0000004100 */
[----:B------:R-:W-:-:S04]  /*1bcd0*/  FMUL R0, R0, UR5 ;  /* 0x0000000500007c20 */ /* 0x000fc80008400000 */
[----:B--2---:R-:W-:-:S05]  /*1bce0*/  FFMA R0, R2, UR4, R0 ;  /* 0x0000000402007c23 */ /* 0x004fca0008000000 */
[----:B0-----:R-:W-:-:S05]  /*1bcf0*/  F2FP.SATFINITE.E4M3.F32.PACK_AB_MERGE_C R3, RZ, R0, RZ ;  /* 0x00000000ff03723e */ /* 0x001fca00048070ff */
[----:B------:R0:W-:Y:S01]  /*1bd00*/  STG.E.U8 desc[UR6][R24.64+0xe9], R3 ;  /* 0x0000e90318007986 */ /* 0x0001e2000c101106 */
[----:B------:R-:W-:Y:S05]  /*1bd10*/  BRA `(.L_x_520) ;  /* 0x0000004800707947 */ /* 0x000fea0003800000 */
.L_x_39:
[----:B------:R-:W2:Y:S04]  /*1bd20*/  LDL.LU R31, [R1+0x80] ;  /* 0x00008000011f7983 */ /* 0x000ea80000300800 */
[----:B------:R-:W3:Y:S04]  /*1bd30*/  LDL.LU R29, [R1+0x84] ;  /* 0x00008400011d7983 */ /* 0x000ee80000300800 */
[----:B------:R-:W4:Y:S01]  /*1bd40*/  LDL.LU R28, [R1+0x88] ;  /* 0x00008800011c7983 */ /* 0x000f220000300800 */
[----:B------:R-:W-:-:S03]  /*1bd50*/  ISETP.GE.AND P3, PT, R30, 0x1, PT ;  /* 0x000000011e00780c */ /* 0x000fc60003f66270 */
[----:B------:R-:W5:Y:S01]  /*1bd60*/  LDL.LU R35, [R1+0x8c] ;  /* 0x00008c0001237983 */ /* 0x000f620000300800 */
[----:B------:R-:W-:Y:S01]  /*1bd70*/  ISETP.LT.OR P0, PT, R0, 0x1, !P3 ;  /* 0x000000010000780c */ /* 0x000fe20005f01670 */
[----:B------:R-:W-:Y:S02]  /*1bd80*/  FMUL R6, R6, UR4 ;  /* 0x0000000406067c20 */ /* 0x000fe40008400000 */
[----:B------:R-:W5:Y:S03]  /*1bd90*/  LDL.LU R34, [R1+0x90] ;  /* 0x0000900001227983 */ /* 0x000f660000300800 */
[----:B------:R-:W-:Y:S01]  /*1bda0*/  F2FP.SATFINITE.E4M3.F32.PACK_AB_MERGE_C R6, RZ, R6, RZ ;  /* 0x00000006ff06723e */ /* 0x000fe200048070ff */
[----:B------:R-:W5:Y:S01]  /*1bdb0*/  LDL.LU R33, [R1+0x94] ;  /* 0x0000940001217983 */ /* 0x000f620000300800 */
[----:B------:R-:W-:Y:S01]  /*1bdc0*/  ISETP.GE.AND P2, PT, R30, 0x9, PT ;  /* 0x000000091e00780c */ /* 0x000fe20003f46270 */
[----:B------:R-:W-:-:S02]  /*1bdd0*/  FMUL R7, R7, UR4 ;  /* 0x0000000407077c20 */ /* 0x000fc40008400000 */
[----:B------:R-:W5:Y:S01]  /*1bde0*/  LDL.LU R32, [R1+0x98] ;  /* 0x0000980001207983 */ /* 0x000f620000300800 */
[C---:B------:R-:W-:Y:S01]  /*1bdf0*/  ISETP.LT.OR P5, PT, R0.reuse, 0x2, !P2 ;  /* 0x000000020000780c */ /* 0x040fe200057a1670 */
[----:B------:R-:W-:Y:S01]  /*1be00*/  FMUL R9, R9, UR4 ;  /* 0x0000000409097c20 */ /* 0x000fe20008400000 */
[----:B------:R-:W-:Y:S01]  /*1be10*/  F2FP.SATFINITE.E4M3.F32.PACK_AB_MERGE_C R7, RZ, R7, RZ ;  /* 0x00000007ff07723e */ /* 0x000fe200048070ff */
[----:B------:R2:W-:Y:S01]  /*1be20*/  @!P0 STG.E.U8 desc[UR6][R2.64], R6 ;  /* 0x0000000602008986 */ /* 0x0005e2000c101106 */
[----:B------:R-:W-:Y:S01]  /*1be30*/  ISETP.LT.OR P0, PT, R0, 0x2, !P3 ;  /* 0x000000020000780c */ /* 0x000fe20005f01670 */
[----:B------:R-:W-:Y:S01]  /*1be40*/  FMUL R8, R8, UR4 ;  /* 0x0000000408087c20 */ /* 0x000fe20008400000 */
[----:B------:R-:W-:Y:S01]  /*1be50*/  F2FP.SATFINITE.E4M3.F32.PACK_AB_MERGE_C R9, RZ, R9, RZ ;  /* 0x00000009ff09723e */ /* 0x000fe200048070ff */
[----:B------:R-:W-:Y:S01]  /*1be60*/  FMUL R10, R10, UR4 ;  /* 0x000000040a0a7c20 */ /* 0x000fe20008400000 */
[----:B------:R-:W-:Y:S01]  /*1be70*/  ISETP.LT.OR P6, PT, R0, 0x9, !P3 ;  /* 0x000000090000780c */ /* 0x000fe20005fc1670 */
[----:B------:R-:W-:Y:S01]  /*1be80*/  FMUL R11, R11, UR4 ;  /* 0x000000040b0b7c20 */ /* 0x000fe20008400000 */
[----:B------:R-:W-:Y:S01]  /*1be90*/  F2FP.SATFINITE.E4M3.F32.PACK_AB_MERGE_C R8, RZ, R8, RZ ;  /* 0x00000008ff08723e */ /* 0x000fe200048070ff */
[----:B------:R-:W-:Y:S01]  /*1bea0*/  FMUL R12, R12, UR4 ;  /* 0x000000040c0c7c20 */ /* 0x000fe20008400000 */
[----:B------:R-:W-:Y:S01]  /*1beb0*/  F2FP.SATFINITE.E4M3.F32.PACK_AB_MERGE_C R10, RZ, R10, RZ ;  /* 0x0000000aff0a723e */ /* 0x000fe200048070ff */
[----:B------:R-:W-:Y:S01]  /*1bec0*/  FMUL R13, R13, UR4 ;  /* 0x000000040d0d7c20 */ /* 0x000fe20008400000 */
[----:B------:R-:W-:Y:S01]  /*1bed0*/  F2FP.SATFINITE.E4M3.F32.PACK_AB_MERGE_C R11, RZ, R11, RZ ;  /* 0x0000000bff0b723e */ /* 0x000fe200048070ff */
[----:B------:R-:W-:Y:S01]  /*1bee0*/  FMUL R14, R14, UR4 ;  /* 0x000000040e0e7c20 */ /* 0x000fe20008400000 */
[----:B------:R-:W-:Y:S01]  /*1bef0*/  F2FP.SATFINITE.E4M3.F32.PACK_AB_MERGE_C R12, RZ, R12, RZ ;  /* 0x0000000cff0c723e */ /* 0x000fe200048070ff */
[----:B------:R1:W-:Y:S01]  /*1bf00*/  @!P0 STG.E.U8 desc[UR6][R2.64+0x1], R7 ;  /* 0x0000010702008986 */ /* 0x0003e2000c101106 */
[----:B------:R-:W-:Y:S01]  /*1bf10*/  ISETP.LT.OR P0, PT, R0, 0x1, !P2 ;  /* 0x000000010000780c */ /* 0x000fe20005701670 */
[----:B------:R-:W-:Y:S01]  /*1bf20*/  FMUL R15, R15, UR4 ;  /* 0x000000040f0f7c20 */ /* 0x000fe20008400000 */
[----:B------:R-:W-:Y:S01]  /*1bf30*/  ISETP.GE.AND P1, PT, R30, 0x81, PT ;  /* 0x000000811e00780c */ /* 0x000fe20003f26270 */
[----:B------:R0:W-:Y:S01]  /*1bf40*/  @!P5 STG.E.U8 desc[UR6][R4.64+0x1], R9 ;  /* 0x000001090400d986 */ /* 0x0001e2000c101106 */
        /* <DEDUP_REMOVED lines=9> */
[----:B------:R-:W-:Y:S01]  /*1bfe0*/  @!P0 STG.E.U8 desc[UR6][R4.64], R8 ;  /* 0x0000000804008986 */ /* 0x000fe2000c101106 */
[----:B------:R-:W-:Y:S01]  /*1bff0*/  ISETP.GE.AND P0, PT, R30, 0x89, PT ;  /* 0x000000891e00780c */ /* 0x000fe20003f06270 */
[----:B------:R-:W-:Y:S01]  /*1c000*/  FMUL R20, R20, UR4 ;  /* 0x0000000414147c20 */ /* 0x000fe20008400000 */
[----:B------:R-:W-:Y:S01]  /*1c010*/  F2FP.SATFINITE.E4M3.F32.PACK_AB_MERGE_C R17, RZ, R17, RZ ;  /* 0x00000011ff11723e */ /* 0x000fe200048070ff */
[----:B------:R-:W-:Y:S01]  /*1c020*/  @!P6 STG.E.U8 desc[UR6][R2.64+0x8], R10 ;  /* 0x0000080a0200e986 */ /* 0x000fe2000c101106 */
        /* <DEDUP_REMOVED lines=14> */
[----:B------:R-:W-:Y:S01]  /*1c110*/  ISETP.LT.OR P6, PT, R0, 0x1, !P1 ;  /* 0x000000010000780c */ /* 0x000fe20004fc1670 */
        /* <DEDUP_REMOVED lines=9> */
[----:B------:R-:W-:-:S02]  /*1c1b0*/  F2FP.SATFINITE.E4M3.F32.PACK_AB_MERGE_C R234, RZ, R234, RZ ;  /* 0x000000eaffea723e */ /* 0x000fc400048070ff */
[----:B------:R-:W-:Y:S01]  /*1c1c0*/  F2FP.SATFINITE.E4M3.F32.PACK_AB_MERGE_C R235, RZ, R235, RZ ;  /* 0x000000ebffeb723e */ /* 0x000fe200048070ff */
[----:B------:R-:W-:Y:S01]  /*1c1d0*/  @!P6 STG.E.U8 desc[UR6][R26.64], R14 ;  /* 0x0000000e1a00e986 */ /* 0x000fe2000c101106 */
[C---:B------:R-:W-:Y:S02]  /*1c1e0*/  ISETP.LT.OR P6, PT, R0.reuse, 0x1, !P0 ;  /* 0x000000010000780c */ /* 0x040fe400047c1670 */
[----:B------:R-:W-:Y:S01]  /*1c1f0*/  F2FP.SATFINITE.E4M3.F32.PACK_AB_MERGE_C R236, RZ, R236, RZ ;  /* 0x000000ecffec723e */ /* 0x000fe200048070ff */
[----:B------:R-:W-:Y:S01]  /*1c200*/  @!P5 STG.E.U8 desc[UR6][R26.64+0x1], R15 ;  /* 0x0000010f1a00d986 */ /* 0x000fe2000c101106 */
[----:B------:R-:W-:Y:S02]  /*1c210*/  ISETP.LT.OR P5, PT, R0, 0x2, !P0 ;  /* 0x000000020000780c */ /* 0x000fe400047a1670 */
[----:B------:R-:W-:-:S07]  /*1c220*/  F2FP.SATFINITE.E4M3.F32.PACK_AB_MERGE_C R237, RZ, R237, RZ ;  /* 0x000000edffed723e */ /* 0x000fce00048070ff */
[----:B------:R-:W-:Y:S01]  /*1c230*/  @!P6 STG.E.U8 desc[UR6][R24.64], R16 ;  /* 0x000000101800e986 */ /* 0x000fe2000c101106 */
[----:B------:R-:W-:-:S03]  /*1c240*/  ISETP.LT.OR P6, PT, R0, 0x9, !P1 ;  /* 0x000000090000780c */ /* 0x000fc60004fc1670 */
[----:B------:R-:W-:Y:S01]  /*1c250*/  @!P5 STG.E.U8 desc[UR6][R24.64+0x1], R17 ;  /* 0x000001111800d986 */ /* 0x000fe2000c101106 */
[----:B------:R-:W-:-:S09]  /*1c260*/  ISETP.LT.OR P5, PT, R0, 0xa, !P1 ;  /* 0x0000000a0000780c */ /* 0x000fd20004fa1670 */
        /* <DEDUP_REMOVED lines=21> */
[C---:B------:R-:W-:Y:S01]  /*1c3c0*/  ISETP.LT.OR P6, PT, R0.reuse, 0x11, !P1 ;  /* 0x000000110000780c */ /* 0x040fe20004fc1670 */
[----:B--2---:R-:W-:Y:S02]  /*1c3d0*/  FMUL R6, R31, UR4 ;  /* 0x000000041f067c20 */ /* 0x004fe40008400000 */
[----:B------:R-:W2:Y:S03]  /*1c3e0*/  LDL.LU R31, [R1+0x9c] ;  /* 0x00009c00011f7983 */ /* 0x000ea60000300800 */
[----:B-1----:R-:W-:Y:S01]  /*1c3f0*/  F2FP.SATFINITE.E4M3.F32.PACK_AB_MERGE_C R7, RZ, R6, RZ ;  /* 0x00000006ff07723e */ /* 0x002fe200048070ff */
[----:B---3--:R-:W-:Y:S01]  /*1c400*/  FMUL R6, R29, UR4 ;  /* 0x000000041d067c20 */ /* 0x008fe20008400000 */
[----:B------:R-:W-:Y:S01]  /*1c410*/  @!P5 STG.E.U8 desc[UR6][R4.64+0x19], R237 ;  /* 0x000019ed0400d986 */ /* 0x000fe2000c101106 */
[----:B------:R-:W-:-:S03]  /*1c420*/  ISETP.LT.OR P5, PT, R0, 0x12, !P1 ;  /* 0x000000120000780c */ /* 0x000fc60004fa1670 */
[----:B------:R-:W3:Y:S01]  /*1c430*/  LDL.LU R29, [R1+0xa0] ;  /* 0x0000a000011d7983 */ /* 0x000ee20000300800 */
[----:B0-----:R-:W-:Y:S01]  /*1c440*/  F2FP.SATFINITE.E4M3.F32.PACK_AB_MERGE_C R9, RZ, R6, RZ ;  /* 0x00000006ff09723e */ /* 0x001fe200048070ff */
[----:B----4-:R-:W-:Y:S02]  /*1c450*/  FMUL R6, R28, UR4 ;  /* 0x000000041c067c20 */ /* 0x010fe40008400000 */
[----:B------:R-:W4:Y:S03]  /*1c460*/  LDL.LU R28, [R1+0xa4] ;  /* 0x0000a400011c7983 */ /* 0x000f260000300800 */
[----:B------:R-:W-:Y:S01]  /*1c470*/  F2FP.SATFINITE.E4M3.F32.PACK_AB_MERGE_C R11, RZ, R6, RZ ;  /* 0x00000006ff0b723e */ /* 0x000fe200048070ff */
[----:B-----5:R-:W-:Y:S01]  /*1c480*/  FMUL R6, R35, UR4 ;  /* 0x0000000423067c20 */ /* 0x020fe20008400000 */
[----:B------:R0:W-:Y:S01]  /*1c490*/  @!P6 STG.E.U8 desc[UR6][R26.64+0x10], R7 ;  /* 0x000010071a00e986 */ /* 0x0001e2000c101106 */
[----:B------:R-:W-:-:S03]  /*1c4a0*/  ISETP.LT.OR P6, PT, R0, 0x11, !P0 ;  /* 0x000000110000780c */ /* 0x000fc600047c1670 */
[----:B------:R-:W5:Y:S01]  /*1c4b0*/  LDL.LU R35, [R1+0xa8] ;  /* 0x0000a80001237983 */ /* 0x000f620000300800 */
[----:B------:R-:W-:Y:S01]  /*1c4c0*/  F2FP.SATFINITE.E4M3.F32.PACK_AB_MERGE_C R13, RZ, R6, RZ ;  /* 0x00000006ff0d723e */ /* 0x000fe200048070ff */
[----:B------:R-:W-:Y:S02]  /*1c4d0*/  FMUL R6, R34, UR4 ;  /* 0x0000000422067c20 */ /* 0x000fe40008400000 */
[----:B------:R-:W5:Y:S03]  /*1c4e0*/  LDL.LU R34, [R1+0xac] ;  /* 0x0000ac0001227983 */ /* 0x000f660000300800 */
[----:B0-----:R-:W-:Y:S01]  /*1c4f0*/  F2FP.SATFINITE.E4M3.F32.PACK_AB_MERGE_C R7, RZ, R6, RZ ;  /* 0x00000006ff07723e */ /* 0x001fe200048070ff */
[----:B------:R-:W-:Y:S01]  /*1c500*/  FMUL R6, R33, UR4 ;  /* 0x0000000421067c20 */ /* 0x000fe20008400000 */
[----:B------:R0:W-:Y:S01]  /*1c510*/  @!P5 STG.E.U8 desc[UR6][R26.64+0x11], R9 ;  /* 0x000011091a00d986 */ /* 0x0001e2000c101106 */
[----:B------:R-:W-:-:S03]  /*1c520*/  ISETP.LT.OR P5, PT, R0, 0x12, !P0 ;  /* 0x000000120000780c */ /* 0x000fc600047a1670 */
[----:B------:R-:W5:Y:S04]  /*1c530*/  LDL.LU R33, [R1+0xb0] ;  /* 0x0000b00001217983 */ /* 0x000f680000300800 */
[----:B------:R1:W-:Y:S01]  /*1c540*/  @!P6 STG.E.U8 desc[UR6][R24.64+0x10], R11 ;  /* 0x0000100b1800e986 */ /* 0x0003e2000c101106 */
[----:B0-----:R-:W-:Y:S01]  /*1c550*/  F2FP.SATFINITE.E4M3.F32.PACK_AB_MERGE_C R9, RZ, R6, RZ ;  /* 0x00000006ff09723e */ /* 0x001fe200048070ff */
[----:B------:R-:W-:Y:S02]  /*1c560*/  FMUL R6, R32, UR4 ;  /* 0x0000000420067c20 */ /* 0x000fe40008400000 */
[----:B------:R-:W5:Y:S01]  /*1c570*/  LDL.LU R32, [R1+0xb4] ;  /* 0x0000b40001207983 */ /* 0x000f620000300800 */
[----:B------:R-:W-:Y:S02]  /*1c580*/  ISETP.LT.OR P6, PT, R0, 0x19, !P1 ;  /* 0x000000190000780c */ /* 0x000fe40004fc1670 */
[----:B-1----:R-:W-:Y:S01]  /*1c590*/  F2FP.SATFINITE.E4M3.F32.PACK_AB_MERGE_C R11, RZ, R6, RZ ;  /* 0x00000006ff0b723e */ /* 0x002fe200048070ff */
[----:B------:R0:W-:Y:S10]  /*1c5a0*/  @!P5 STG.E.U8 desc[UR6][R24.64+0x11], R13 ;  /* 0x0000110d1800d986 */ /* 0x0001f4000c101106 */
[----:B------:R1:W-:Y:S01]  /*1c5b0*/  @!P6 STG.E.U8 desc[UR6][R26.64+0x18], R7 ;  /* 0x000018071a00e986 */ /* 0x0003e2000c101106 */
[----:B--2---:R-:W-:-:S03]  /*1c5c0*/  FMUL R6, R31, UR4 ;  /* 0x000000041f067c20 */ /* 0x004fc60008400000 */
[----:B------:R-:W2:Y:S02]  /*1c5d0*/  LDL.LU R31, [R1+0xb8] ;  /* 0x0000b800011f7983 */ /* 0x000ea40000300800 */
[----:B0-----:R-:W-:Y:S01]  /*1c5e0*/  F2FP.SATFINITE.E4M3.F32.PACK_AB_MERGE_C R13, RZ, R6, RZ ;  /* 0x00000006ff0d723e */ /* 0x001fe200048070ff */
[----:B---3--:R-:W-:Y:S02]  /*1c5f0*/  FMUL R6, R29, UR4 ;  /* 0x000000041d067c20 */ /* 0x008fe40008400000 */
[----:B------:R-:W3:Y:S03]  /*1c600*/  LDL.LU R29, [R1+0xbc] ;  /* 0x0000bc00011d7983 */ /* 0x000ee60000300800 */
[----:B-1----:R-:W-:Y:S01]  /*1c610*/  F2FP.SATFINITE.E4M3.F32.PACK_AB_MERGE_C R7, RZ, R6, RZ ;  /* 0x00000006ff07723e */ /* 0x002fe200048070ff */
[----:B----4-:R-:W-:Y:S02]  /*1c620*/  FMUL R6, R28, UR4 ;  /* 0x000000041c067c20 */ /* 0x010fe40008400000 */
[----:B------:R-:W4:Y:S01]  /*1c630*/  LDL.LU R28, [R1+0xc0] ;  /* 0x0000c000011c7983 */ /* 0x000f220000300800 */
[----:B------:R-:W-:-:S02]  /*1c640*/  ISETP.LT.OR P5, PT, R0, 0x1a, !P1 ;  /* 0x0000001a0000780c */ /* 0x000fc40004fa1670 */
[----:B------:R-:W-:-:S11]  /*1c650*/  ISETP.LT.OR P6, PT, R0, 0x19, !P0 ;  /* 0x000000190000780c */ /* 0x000fd600047c1670 */
[----:B------:R0:W-:Y:S01]  /*1c660*/  @!P5 STG.E.U8 desc[UR6][R26.64+0x19], R9 ;  /* 0x000019091a00d986 */ /* 0x0001e2000c101106 */
[----:B------:R-:W-:-:S03]  /*1c670*/  ISETP.LT.OR P5, PT, R0, 0x1a, !P0 ;  /* 0x0000001a0000780c */ /* 0x000fc600047a1670 */
[----:B------:R1:W-:Y:S01]  /*1c680*/  @!P6 STG.E.U8 desc[UR6][R24.64+0x18], R11 ;  /* 0x0000180b1800e986 */ /* 0x0003e2000c101106 */
[----:B------:R-:W-:Y:S02]  /*1c690*/  ISETP.LT.OR P6, PT, R0, 0x21, !P3 ;  /* 0x000000210000780c */ /* 0x000fe40005fc1670 */
[----:B0-----:R-:W-:Y:S01]  /*1c6a0*/  F2FP.SATFINITE.E4M3.F32.PACK_AB_MERGE_C R9, RZ, R6, RZ ;  /* 0x00000006ff09723e */ /* 0x001fe200048070ff */
[----:B-----5:R-:W-:Y:S02]  /*1c6b0*/  FMUL R6, R35, UR4 ;  /* 0x0000000423067c20 */ /* 0x020fe40008400000 */
[----:B------:R-:W5:Y:S03]  /*1c6c0*/  LDL.LU R35, [R1+0xc4] ;  /* 0x0000c40001237983 */ /* 0x000f660000300800 */
[----:B-1----:R-:W-:Y:S01]  /*1c6d0*/  F2FP.SATFINITE.E4M3.F32.PACK_AB_MERGE_C R11, RZ, R6, RZ ;  /* 0x00000006ff0b723e */ /* 0x002fe200048070ff */
[----:B------:R0:W-:Y:S01]  /*1c6e0*/  @!P5 STG.E.U8 desc[UR6][R24.64+0x19], R13 ;  /* 0x0000190d1800d986 */ /* 0x0001e2000c101106 */
[----:B------:R-:W-:Y:S01]  /*1c6f0*/  FMUL R6, R34, UR4 ;  /* 0x0000000422067c20 */ /* 0x000fe20008400000 */
[----:B------:R-:W-:-:S02]  /*1c700*/  ISETP.LT.OR P5, PT, R0, 0x22, !P3 ;  /* 0x000000220000780c */ /* 0x000fc40005fa1670 */
[----:B------:R-:W5:Y:S04]  /*1c710*/  LDL.LU R34, [R1+0xc8] ;  /* 0x0000c80001227983 */ /* 0x000f680000300800 */
[----:B------:R1:W-:Y:S01]  /*1c720*/  @!P6 STG.E.U8 desc[UR6][R2.64+0x20], R7 ;  /* 0x000020070200e986 */ /* 0x0003e2000c101106 */
[----:B0-----:R-:W-:Y:S01]  /*1c730*/  F2FP.SATFINITE.E4M3.F32.PACK_AB_MERGE_C R13, RZ, R6, RZ ;  /* 0x00000006ff0d723e */ /* 0x001fe200048070ff */
[----:B------:R-:W-:Y:S02]  /*1c740*/  FMUL R6, R33, UR4 ;  /* 0x0000000421067c20 */ /* 0x000fe40008400000 */
[----:B------:R-:W5:Y:S01]  /*1c750*/  LDL.LU R33, [R1+0xcc] ;  /* 0x0000cc0001217983 */ /* 0x000f620000300800 */
[----:B------:R-:W-:Y:S02]  /*1c760*/  ISETP.LT.OR P6, PT, R0, 0x21, !P2 ;  /* 0x000000210000780c */ /* 0x000fe400057c1670 */
[----:B-1----:R-:W-:Y:S01]  /*1c770*/  F2FP.SATFINITE.E4M3.F32.PACK_AB_MERGE_C R7, RZ, R6, RZ ;  /* 0x00000006ff07723e */ /* 0x002fe200048070ff */
[----:B------:R-:W-:Y:S01]  /*1c780*/  FMUL R6, R32, UR4 ;  /* 0x0000000420067c20 */ /* 0x000fe20008400000 */
[----:B------:R0:W-:Y:S01]  /*1c790*/  @!P5 STG.E.U8 desc[UR6][R2.64+0x21], R9 ;  /* 0x000021090200d986 */ /* 0x0001e2000c101106 */
[----:B------:R-:W-:-:S03]  /*1c7a0*/  ISETP.LT.OR P5, PT, R0, 0x22, !P2 ;  /* 0x000000220000780c */ /* 0x000fc600057a1670 */
[----:B------:R-:W5:Y:S01]  /*1c7b0*/  LDL.LU R32, [R1+0xd0] ;  /* 0x0000d00001207983 */ /* 0x000f620000300800 */
[----:B0-----:R-:W-:-:S04]  /*1c7c0*/  F2FP.SATFINITE.E4M3.F32.PACK_AB_MERGE_C R9, RZ, R6, RZ ;  /* 0x00000006ff09723e */ /* 0x001fc800048070ff */
[----:B------:R0:W-:Y:S05]  /*1c7d0*/  @!P6 STG.E.U8 desc[UR6][R4.64+0x20], R11 ;  /* 0x0000200b0400e986 */ /* 0x0001ea000c101106 */
        /* <DEDUP_REMOVED lines=14> */
[C---:B------:R-:W-:Y:S02]  /*1c8c0*/  ISETP.LT.OR P5, PT, R0.reuse, 0x2a, !P2 ;  /* 0x0000002a0000780c */ /* 0x040fe400057a1670 */
[----:B0-----:R-:W-:Y:S01]  /*1c8d0*/  F2FP.SATFINITE.E4M3.F32.PACK_AB_MERGE_C R7, RZ, R6, RZ ;  /* 0x00000006ff07723e */ /* 0x001fe200048070ff */
[----:B-----5:R-:W-:Y:S02]  /*1c8e0*/  FMUL R6, R35, UR4 ;  /* 0x0000000423067c20 */ /* 0x020fe40008400000 */
[----:B------:R-:W5:Y:S03]  /*1c8f0*/  LDL.LU R35, [R1+0xe0] ;  /* 0x0000e00001237983 */ /* 0x000f660000300800 */
[----:B-1----:R-:W-:Y:S01]  /*1c900*/  F2FP.SATFINITE.E4M3.F32.PACK_AB_MERGE_C R9, RZ, R6, RZ ;  /* 0x00000006ff09723e */ /* 0x002fe200048070ff */
[----:B------:R0:W-:Y:S01]  /*1c910*/  @!P6 STG.E.U8 desc[UR6][R4.64+0x28], R11 ;  /* 0x0000280b0400e986 */ /* 0x0001e2000c101106 */
[----:B------:R-:W-:Y:S01]  /*1c920*/  ISETP.LT.OR P6, PT, R0, 0x21, !P1 ;  /* 0x000000210000780c */ /* 0x000fe20004fc1670 */
[----:B------:R-:W-:-:S02]  /*1c930*/  FMUL R6, R34, UR4 ;  /* 0x0000000422067c20 */ /* 0x000fc40008400000 */
[----:B------:R-:W5:Y:S04]  /*1c940*/  LDL.LU R34, [R1+0xe4] ;  /* 0x0000e40001227983 */ /* 0x000f680000300800 */
[----:B------:R1:W-:Y:S01]  /*1c950*/  @!P5 STG.E.U8 desc[UR6][R4.64+0x29], R13 ;  /* 0x0000290d0400d986 */ /* 0x0003e2000c101106 */
[----:B0-----:R-:W-:Y:S01]  /*1c960*/  F2FP.SATFINITE.E4M3.F32.PACK_AB_MERGE_C R11, RZ, R6, RZ ;  /* 0x00000006ff0b723e */ /* 0x001fe200048070ff */
[----:B------:R-:W-:Y:S02]  /*1c970*/  FMUL R6, R33, UR4 ;  /* 0x0000000421067c20 */ /* 0x000fe40008400000 */
[----:B------:R-:W5:Y:S01]  /*1c980*/  LDL.LU R33, [R1+0xe8] ;  /* 0x0000e80001217983 */ /* 0x000f620000300800 */
[----:B------:R-:W-:Y:S02]  /*1c990*/  ISETP.LT.OR P5, PT, R0, 0x22, !P1 ;  /* 0x000000220000780c */ /* 0x000fe40004fa1670 */
[----:B-1----:R-:W-:Y:S01]  /*1c9a0*/  F2FP.SATFINITE.E4M3.F32.PACK_AB_MERGE_C R13, RZ, R6, RZ ;  /* 0x00000006ff0d723e */ /* 0x002fe200048070ff */
[----:B------:R0:W-:Y:S01]  /*1c9b0*/  @!P6 STG.E.U8 desc[UR6][R26.64+0x20], R7 ;  /* 0x000020071a00e986 */ /* 0x0001e2000c101106 */
[----:B------:R-:W-:-:S03]  /*1c9c0*/  FMUL R6, R32, UR4 ;  /* 0x0000000420067c20 */ /* 0x000fc60008400000 */
[----:B------:R-:W5:Y:S01]  /*1c9d0*/  LDL.LU R32, [R1+0xec] ;  /* 0x0000ec0001207983 */ /* 0x000f620000300800 */
[----:B------:R-:W-:Y:S02]  /*1c9e0*/  ISETP.LT.OR P6, PT, R0, 0x21, !P0 ;  /* 0x000000210000780c */ /* 0x000fe400047c1670 */
[----:B0-----:R-:W-:-:S03]  /*1c9f0*/  F2FP.SATFINITE.E4M3.F32.PACK_AB_MERGE_C R7, RZ, R6, RZ ;  /* 0x00000006ff07723e */ /* 0x001fc600048070ff */
[----:B------:R0:W-:Y:S08]  /*1ca00*/  @!P5 STG.E.U8 desc[UR6][R26.64+0x21], R9 ;  /* 0x000021091a00d986 */ /* 0x0001f0000c101106 */
        /* <DEDUP_REMOVED lines=856> */
[----:B-----5:R-:W-:-:S06]  /*1ff90*/  FMUL R6, R35, UR4 ;  /* 0x0000000423067c20 */ /* 0x020fcc0008400000 */
[----:B------:R0:W-:Y:S01]  /*1ffa0*/  @!P5 STG.E.U8 desc[UR6][R2.64+0xd9], R9 ;  /* 0x0000d9090200d986 */ /* 0x0001e2000c101106 */
[----:B------:R-:W-:Y:S02]  /*1ffb0*/  ISETP.LT.OR P5, PT, R0, 0xda, !P2 ;  /* 0x000000da0000780c */ /* 0x000fe400057a1670 */
[----:B-1----:R-:W-:Y:S01]  /*1ffc0*/  F2FP.SATFINITE.E4M3.F32.PACK_AB_MERGE_C R7, RZ, R6, RZ ;  /* 0x00000006ff07723e */ /* 0x002fe200048070ff */
[----:B------:R-:W5:Y:S01]  /*1ffd0*/  LDL.LU R35, [R1+0x39c] ;  /* 0x00039c0001237983 */ /* 0x000f620000300800 */
[----:B------:R-:W-:-:S03]  /*1ffe0*/  FMUL R6, R34, UR4 ;  /* 0x0000000422067c20 */ /* 0x000fc60008400000 */
[----:B------:R-:W5:Y:S02]  /*1fff0*/  LDL.LU R34, [R1+0x3a0] ;  /* 0x0003a00001227983 */ /* 0x000f640000300800 */
[----:B0-----:R-:W-:Y:S02]  /*20000*/  F2FP.SATFINITE.E4M3.F32.PACK_AB_MERGE_C R9, RZ, R6, RZ ;  /* 0x00000006ff09723e */ /* 0x001fe400048070ff */
[----:B------:R0:W-:Y:S01]  /*20010*/  @!P6 STG.E.U8 desc[UR6][R4.64+0xd8], R11 ;  /* 0x0000d80b0400e986 */ /* 0x0001e2000c101106 */
[----:B------:R-:W-:Y:S01]  /*20020*/  ISETP.LT.OR P6, PT, R0, 0xd1, !P1 ;  /* 0x000000d10000780c */ /* 0x000fe20004fc1670 */
[----:B------:R-:W-:Y:S02]  /*20030*/  FMUL R6, R33, UR4 ;  /* 0x0000000421067c20 */ /* 0x000fe40008400000 */
[----:B------:R-:W5:Y:S03]  /*20040*/  LDL.LU R33, [R1+0x3a4] ;  /* 0x0003a40001217983 */ /* 0x000f660000300800 */
[----:B0-----:R-:W-:Y:S01]  /*20050*/  F2FP.SATFINITE.E4M3.F32.PACK_AB_MERGE_C R11, RZ, R6, RZ ;  /* 0x00000006ff0b723e */ /* 0x001fe200048070ff */
[----:B------:R0:W-:Y:S01]  /*20060*/  @!P5 STG.E.U8 desc[UR6][R4.64+0xd9], R13 ;  /* 0x0000d90d0400d986 */ /* 0x0001e2000c101106 */
[----:B------:R-:W-:Y:S01]  /*20070*/  FMUL R6, R32, UR4 ;  /* 0x0000000420067c20 */ /* 0x000fe20008400000 */
[----:B------:R-:W-:-:S02]  /*20080*/  ISETP.LT.OR P5, PT, R0, 0xd2, !P1 ;  /* 0x000000d20000780c */ /* 0x000fc40004fa1670 */
[----:B------:R-:W5:Y:S02]  /*20090*/  LDL.LU R32, [R1+0x3a8] ;  /* 0x0003a80001207983 */ /* 0x000f640000300800 */
[----:B0-----:R-:W-:Y:S02]  /*200a0*/  F2FP.SATFINITE.E4M3.F32.PACK_AB_MERGE_C R13, RZ, R6, RZ ;  /* 0x00000006ff0d723e */ /* 0x001fe400048070ff */
[----:B------:R0:W-:Y:S07]  /*200b0*/  @!P6 STG.E.U8 desc[UR6][R26.64+0xd0], R7 ;  /* 0x0000d0071a00e986 */ /* 0x0001ee000c101106 */
        /* <DEDUP_REMOVED lines=10> */
[C---:B------:R-:W-:Y:S01]  /*20160*/  ISETP.LT.OR P5, PT, R0.reuse, 0xd2, !P0 ;  /* 0x000000d20000780c */ /* 0x040fe200047a1670 */
[----:B------:R-:W4:Y:S04]  /*20170*/  LDL.LU R39, [R1+0x3b8] ;  /* 0x0003b80001277983 */ /* 0x000f280000300800 */
[----:B------:R-:W4:Y:S04]  /*20180*/  LDL.LU R38, [R1+0x3bc] ;  /* 0x0003bc0001267983 */ /* 0x000f280000300800 */
[----:B------:R-:W4:Y:S04]  /*20190*/  LDL.LU R36, [R1+0x3c0] ;  /* 0x0003c00001247983 */ /* 0x000f280000300800 */
        /* <DEDUP_REMOVED lines=9> */
[----:B------:R-:W-:Y:S01]  /*20230*/  FMUL R6, R34, UR4 ;  /* 0x0000000422067c20 */ /* 0x000fe20008400000 */
[----:B------:R1:W-:Y:S01]  /*20240*/  @!P5 STG.E.U8 desc[UR6][R26.64+0xd9], R9 ;  /* 0x0000d9091a00d986 */ /* 0x0003e2000c101106 */
[----:B------:R-:W-:-:S03]  /*20250*/  ISETP.LT.OR P5, PT, R0, 0xda, !P0 ;  /* 0x000000da0000780c */ /* 0x000fc600047a1670 */
[----:B------:R-:W5:Y:S01]  /*20260*/  LDL.LU R35, [R1+0x3c4] ;  /* 0x0003c40001237983 */ /* 0x000f620000300800 */
[----:B0-----:R-:W-:Y:S01]  /*20270*/  F2FP.SATFINITE.E4M3.F32.PACK_AB_MERGE_C R7, RZ, R6, RZ ;  /* 0x00000006ff07723e */ /* 0x001fe200048070ff */
[----:B------:R-:W-:-:S03]  /*20280*/  FMUL R6, R33, UR4 ;  /* 0x0000000421067c20 */ /* 0x000fc60008400000 */
[----:B------:R0:W-:Y:S01]  /*20290*/  @!P6 STG.E.U8 desc[UR6][R24.64+0xd8], R11 ;  /* 0x0000d80b1800e986 */ /* 0x0001e2000c101106 */
[----:B------:R-:W-:Y:S02]  /*202a0*/  ISETP.LT.OR P6, PT, R0, 0xe1, !P3 ;  /* 0x000000e10000780c */ /* 0x000fe40005fc1670 */
[----:B-1----:R-:W-:Y:S01]  /*202b0*/  F2FP.SATFINITE.E4M3.F32.PACK_AB_MERGE_C R9, RZ, R6, RZ ;  /* 0x00000006ff09723e */ /* 0x002fe200048070ff */
[----:B------:R-:W5:Y:S04]  /*202c0*/  LDL.LU R34, [R1+0x3c8] ;  /* 0x0003c80001227983 */ /* 0x000f680000300800 */
[----:B------:R1:W-:Y:S01]  /*202d0*/  @!P5 STG.E.U8 desc[UR6][R24.64+0xd9], R13 ;  /* 0x0000d90d1800d986 */ /* 0x0003e2000c101106 */
[----:B------:R-:W-:-:S03]  /*202e0*/  FMUL R6, R32, UR4 ;  /* 0x0000000420067c20 */ /* 0x000fc60008400000 */
[----:B------:R-:W5:Y:S02]  /*202f0*/  LDL.LU R33, [R1+0x3cc] ;  /* 0x0003cc0001217983 */ /* 0x000f640000300800 */
[----:B0-----:R-:W-:Y:S02]  /*20300*/  F2FP.SATFINITE.E4M3.F32.PACK_AB_MERGE_C R11, RZ, R6, RZ ;  /* 0x00000006ff0b723e */ /* 0x001fe400048070ff */
[----:B------:R-:W5:Y:S04]  /*20310*/  LDL.LU R32, [R1+0x3d0] ;  /* 0x0003d00001207983 */ /* 0x000f680000300800 */
[----:B------:R4:W-:Y:S01]  /*20320*/  @!P6 STG.E.U8 desc[UR6][R2.64+0xe0], R7 ;  /* 0x0000e0070200e986 */ /* 0x0009e2000c101106 */
[----:B--2---:R-:W-:-:S03]  /*20330*/  FMUL R6, R31, UR4 ;  /* 0x000000041f067c20 */ /* 0x004fc60008400000 */
[----:B------:R-:W2:Y:S02]  /*20340*/  LDL.LU R31, [R1+0x3d4] ;  /* 0x0003d400011f7983 */ /* 0x000ea40000300800 */
[----:B-1----:R-:W-:Y:S01]  /*20350*/  F2FP.SATFINITE.E4M3.F32.PACK_AB_MERGE_C R13, RZ, R6, RZ ;  /* 0x00000006ff0d723e */ /* 0x002fe200048070ff */
[----:B---3--:R-:W-:Y:S02]  /*20360*/  FMUL R6, R29, UR4 ;  /* 0x000000041d067c20 */ /* 0x008fe40008400000 */
[----:B------:R-:W3:Y:S01]  /*20370*/  LDL.LU R29, [R1+0x3d8] ;  /* 0x0003d800011d7983 */ /* 0x000ee20000300800 */
[----:B----4-:R-:W-:-:S03]  /*20380*/  FMUL R7, R28, UR4 ;  /* 0x000000041c077c20 */ /* 0x010fc60008400000 */
[----:B------:R-:W4:Y:S01]  /*20390*/  LDL.LU R28, [R1+0x3dc] ;  /* 0x0003dc00011c7983 */ /* 0x000f220000300800 */
[C---:B------:R-:W-:Y:S02]  /*203a0*/  ISETP.LT.OR P5, PT, R0.reuse, 0xe2, !P3 ;  /* 0x000000e20000780c */ /* 0x040fe40005fa1670 */
[----:B------:R-:W-:-:S11]  /*203b0*/  ISETP.LT.OR P6, PT, R0, 0xe1, !P2 ;  /* 0x000000e10000780c */ /* 0x000fd600057c1670 */
[----:B------:R0:W-:Y:S01]  /*203c0*/  @!P5 STG.E.U8 desc[UR6][R2.64+0xe1], R9 ;  /* 0x0000e1090200d986 */ /* 0x0001e2000c101106 */
[----:B------:R-:W-:-:S03]  /*203d0*/  ISETP.LT.OR P5, PT, R0, 0xe2, !P2 ;  /* 0x000000e20000780c */ /* 0x000fc600057a1670 */
[----:B------:R1:W-:Y:S01]  /*203e0*/  @!P6 STG.E.U8 desc[UR6][R4.64+0xe0], R11 ;  /* 0x0000e00b0400e986 */ /* 0x0003e2000c101106 */
[C---:B------:R-:W-:Y:S02]  /*203f0*/  ISETP.LT.OR P6, PT, R0.reuse, 0xe9, !P3 ;  /* 0x000000e90000780c */ /* 0x040fe40005fc1670 */
[C---:B------:R-:W-:Y:S02]  /*20400*/  ISETP.LT.OR P3, PT, R0.reuse, 0xea, !P3 ;  /* 0x000000ea0000780c */ /* 0x040fe40005f61670 */
[----:B------:R-:W-:Y:S02]  /*20410*/  F2FP.SATFINITE.E4M3.F32.PACK_AB_MERGE_C R15, RZ, R7, RZ ;  /* 0x00000007ff0f723e */ /* 0x000fe400048070ff */
[----:B0-----:R-:W-:Y:S01]  /*20420*/  F2FP.SATFINITE.E4M3.F32.PACK_AB_MERGE_C R9, RZ, R6, RZ ;  /* 0x00000006ff09723e */ /* 0x001fe200048070ff */
[----:B------:R-:W-:Y:S02]  /*20430*/  FMUL R6, R39, UR4 ;  /* 0x0000000427067c20 */ /* 0x000fe40008400000 */
[----:B------:R-:W-:Y:S01]  /*20440*/  @!P5 STG.E.U8 desc[UR6][R4.64+0xe1], R13 ;  /* 0x0000e10d0400d986 */ /* 0x000fe2000c101106 */
[----:B------:R-:W-:-:S02]  /*20450*/  ISETP.LT.OR P5, PT, R0, 0xe9, !P2 ;  /* 0x000000e90000780c */ /* 0x000fc400057a1670 */
[C---:B------:R-:W-:Y:S01]  /*20460*/  ISETP.LT.OR P2, PT, R0.reuse, 0xea, !P2 ;  /* 0x000000ea0000780c */ /* 0x040fe20005741670 */
[----:B------:R0:W-:Y:S01]  /*20470*/  @!P6 STG.E.U8 desc[UR6][R2.64+0xe8], R9 ;  /* 0x0000e8090200e986 */ /* 0x0001e2000c101106 */
[----:B------:R-:W-:Y:S01]  /*20480*/  ISETP.LT.OR P6, PT, R0, 0xe1, !P1 ;  /* 0x000000e10000780c */ /* 0x000fe20004fc1670 */
[----:B------:R-:W-:Y:S02]  /*20490*/  FMUL R7, R38, UR4 ;  /* 0x0000000426077c20 */ /* 0x000fe40008400000 */
[----:B------:R0:W-:Y:S01]  /*204a0*/  @!P3 STG.E.U8 desc[UR6][R2.64+0xe9], R15 ;  /* 0x0000e90f0200b986 */ /* 0x0001e2000c101106 */
[----:B------:R-:W-:Y:S02]  /*204b0*/  ISETP.LT.OR P3, PT, R0, 0xe2, !P1 ;  /* 0x000000e20000780c */ /* 0x000fe40004f61670 */
[----:B-1----:R-:W-:Y:S01]  /*204c0*/  F2FP.SATFINITE.E4M3.F32.PACK_AB_MERGE_C R11, RZ, R6, RZ ;  /* 0x00000006ff0b723e */ /* 0x002fe200048070ff */
[----:B------:R-:W-:Y:S01]  /*204d0*/  FMUL R6, R36, UR4 ;  /* 0x0000000424067c20 */ /* 0x000fe20008400000 */
[----:B-----5:R-:W-:Y:S01]  /*204e0*/  FMUL R8, R35, UR4 ;  /* 0x0000000423087c20 */ /* 0x020fe20008400000 */
[----:B------:R-:W-:-:S03]  /*204f0*/  F2FP.SATFINITE.E4M3.F32.PACK_AB_MERGE_C R7, RZ, R7, RZ ;  /* 0x00000007ff07723e */ /* 0x000fc600048070ff */
[----:B0-----:R-:W-:Y:S02]  /*20500*/  F2FP.SATFINITE.E4M3.F32.PACK_AB_MERGE_C R9, RZ, R6, RZ ;  /* 0x00000006ff09723e */ /* 0x001fe400048070ff */
[----:B------:R-:W-:Y:S01]  /*20510*/  F2FP.SATFINITE.E4M3.F32.PACK_AB_MERGE_C R13, RZ, R8, RZ ;  /* 0x00000008ff0d723e */ /* 0x000fe200048070ff */
[----:B------:R-:W-:Y:S01]  /*20520*/  @!P5 STG.E.U8 desc[UR6][R4.64+0xe8], R11 ;  /* 0x0000e80b0400d986 */ /* 0x000fe2000c101106 */
[----:B------:R-:W-:-:S03]  /*20530*/  FMUL R2, R34, UR4 ;  /* 0x0000000422027c20 */ /* 0x000fc60008400000 */
[----:B------:R0:W-:Y:S01]  /*20540*/  @!P2 STG.E.U8 desc[UR6][R4.64+0xe9], R7 ;  /* 0x0000e9070400a986 */ /* 0x0001e2000c101106 */
[C---:B------:R-:W-:Y:S02]  /*20550*/  ISETP.LT.OR P5, PT, R0.reuse, 0xe1, !P0 ;  /* 0x000000e10000780c */ /* 0x040fe400047a1670 */
[C---:B------:R-:W-:Y:S01]  /*20560*/  ISETP.LT.OR P2, PT, R0.reuse, 0xe9, !P1 ;  /* 0x000000e90000780c */ /* 0x040fe20004f41670 */
[----:B------:R1:W-:Y:S01]  /*20570*/  @!P6 STG.E.U8 desc[UR6][R26.64+0xe0], R9 ;  /* 0x0000e0091a00e986 */ /* 0x0003e2000c101106 */
[C---:B------:R-:W-:Y:S02]  /*20580*/  ISETP.LT.OR P6, PT, R0.reuse, 0xe2, !P0 ;  /* 0x000000e20000780c */ /* 0x040fe400047c1670 */
[C---:B------:R-:W-:Y:S01]  /*20590*/  ISETP.LT.OR P1, PT, R0.reuse, 0xea, !P1 ;  /* 0x000000ea0000780c */ /* 0x040fe20004f21670 */
[----:B------:R2:W-:Y:S01]  /*205a0*/  @!P3 STG.E.U8 desc[UR6][R26.64+0xe1], R13 ;  /* 0x0000e10d1a00b986 */ /* 0x0005e2000c101106 */
[C---:B------:R-:W-:Y:S02]  /*205b0*/  ISETP.LT.OR P3, PT, R0.reuse, 0xe9, !P0 ;  /* 0x000000e90000780c */ /* 0x040fe40004761670 */
[----:B------:R-:W-:Y:S01]  /*205c0*/  ISETP.LT.OR P0, PT, R0, 0xea, !P0 ;  /* 0x000000ea0000780c */ /* 0x000fe20004701670 */
[----:B------:R-:W-:Y:S01]  /*205d0*/  FMUL R0, R33, UR4 ;  /* 0x0000000421007c20 */ /* 0x000fe20008400000 */
[----:B------:R-:W-:Y:S01]  /*205e0*/  F2FP.SATFINITE.E4M3.F32.PACK_AB_MERGE_C R15, RZ, R2, RZ ;  /* 0x00000002ff0f723e */ /* 0x000fe200048070ff */
[----:B------:R-:W-:-:S03]  /*205f0*/  FMUL R2, R32, UR4 ;  /* 0x0000000420027c20 */ /* 0x000fc60008400000 */
[----:B0-----:R-:W-:Y:S02]  /*20600*/  F2FP.SATFINITE.E4M3.F32.PACK_AB_MERGE_C R7, RZ, R0, RZ ;  /* 0x00000000ff07723e */ /* 0x001fe400048070ff */
[----:B-1----:R-:W-:Y:S01]  /*20610*/  F2FP.SATFINITE.E4M3.F32.PACK_AB_MERGE_C R9, RZ, R2, RZ ;  /* 0x00000002ff09723e */ /* 0x002fe200048070ff */
[----:B------:R0:W-:Y:S04]  /*20620*/  @!P5 STG.E.U8 desc[UR6][R24.64+0xe0], R15 ;  /* 0x0000e00f1800d986 */ /* 0x0001e8000c101106 */
[----:B------:R0:W-:Y:S04]  /*20630*/  @!P6 STG.E.U8 desc[UR6][R24.64+0xe1], R7 ;  /* 0x0000e1071800e986 */ /* 0x0001e8000c101106 */
[----:B------:R0:W-:Y:S01]  /*20640*/  @!P2 STG.E.U8 desc[UR6][R26.64+0xe8], R9 ;  /* 0x0000e8091a00a986 */ /* 0x0001e2000c101106 */
[----:B--2---:R-:W-:-:S05]  /*20650*/  FMUL R3, R31, UR4 ;  /* 0x000000041f037c20 */ /* 0x004fca0008400000 */
[----:B------:R-:W-:Y:S01]  /*20660*/  F2FP.SATFINITE.E4M3.F32.PACK_AB_MERGE_C R3, RZ, R3, RZ ;  /* 0x00000003ff03723e */ /* 0x000fe200048070ff */
[----:B---3--:R-:W-:Y:S01]  /*20670*/  FMUL R4, R29, UR4 ;  /* 0x000000041d047c20 */ /* 0x008fe20008400000 */
[----:B----4-:R-:W-:-:S04]  /*20680*/  FMUL R5, R28, UR4 ;  /* 0x000000041c057c20 */ /* 0x010fc80008400000 */
[----:B------:R-:W-:Y:S02]  /*20690*/  F2FP.SATFINITE.E4M3.F32.PACK_AB_MERGE_C R11, RZ, R4, RZ ;  /* 0x00000004ff0b723e */ /* 0x000fe400048070ff */
[----:B------:R-:W-:Y:S01]  /*206a0*/  F2FP.SATFINITE.E4M3.F32.PACK_AB_MERGE_C R5, RZ, R5, RZ ;  /* 0x00000005ff05723e */ /* 0x000fe200048070ff */
[----:B------:R0:W-:Y:S04]  /*206b0*/  @!P1 STG.E.U8 desc[UR6][R26.64+0xe9], R3 ;  /* 0x0000e9031a009986 */ /* 0x0001e8000c101106 */
[----:B------:R0:W-:Y:S04]  /*206c0*/  @!P3 STG.E.U8 desc[UR6][R24.64+0xe8], R11 ;  /* 0x0000e80b1800b986 */ /* 0x0001e8000c101106 */
[----:B------:R0:W-:Y:S02]  /*206d0*/  @!P0 STG.E.U8 desc[UR6][R24.64+0xe9], R5 ;  /* 0x0000e90518008986 */ /* 0x0001e4000c101106 */
.L_x_520:
[----:B------:R-:W-:Y:S05]  /*206e0*/  BSYNC B0 ;  /* 0x0000000000007941 */ /* 0x000fea0003800000 */
.L_x_38:
[----:B0-----:R-:W2:Y:S04]  /*206f0*/  LDL.LU R3, [R1+0x3f4] ;  /* 0x0003f40001037983 */ /* 0x001ea80000300800 */
[----:B-1----:R-:W2:Y:S01]  /*20700*/  LDL.LU R2, [R1+0x3f8] ;  /* 0x0003f80001027983 */ /* 0x002ea20000300800 */
[----:B------:R-:W-:Y:S01]  /*20710*/  ULDC UR8, c[0x0][0xc] ;  /* 0x0000030000087ab9 */ /* 0x000fe20000000800 */
[----:B------:R-:W-:Y:S01]  /*20720*/  ULDC UR9, c[0x0][0x10] ;  /* 0x0000040000097ab9 */ /* 0x000fe20000000800 */
[----:B------:R-:W2:Y:S01]  /*20730*/  LDC R5, c[0x0][0x14] ;  /* 0x00000500ff057b82 */ /* 0x000ea20000000800 */
[----:B------:R-:W-:Y:S01]  /*20740*/  UIMAD.WIDE.U32 UR8, UR8, UR9, URZ ;  /* 0x00000009080872a5 */ /* 0x000fe2000f8e003f */
[----:B-----5:R-:W-:-:S05]  /*20750*/  PRMT R0, RZ, 0x7610, R0 ;  /* 0x00007610ff007816 */ /* 0x020fca0000000000 */
[----:B--2---:R-:W-:-:S04]  /*20760*/  IMAD.WIDE.U32 R2, R5, UR8, R2 ;  /* 0x0000000805027c25 */ /* 0x004fc8000f8e0002 */
[----:B------:R-:W-:Y:S01]  /*20770*/  IMAD R5, R5, UR9, RZ ;  /* 0x0000000905057c24 */ /* 0x000fe2000f8e02ff */
[----:B------:R-:W-:Y:S01]  /*20780*/  ULDC.64 UR8, c[0x0][0x650] ;  /* 0x0001940000087ab9 */ /* 0x000fe20000000a00 */
[----:B---3--:R-:W-:Y:S01]  /*20790*/  IMAD.MOV.U32 R11, RZ, RZ, R2 ;  /* 0x000000ffff0b7224 */ /* 0x008fe200078e0002 */
[----:B------:R-:W-:Y:S01]  /*207a0*/  ISETP.GE.U32.AND P0, PT, R2, UR8, PT ;  /* 0x0000000802007c0c */ /* 0x000fe2000bf06070 */
[----:B------:R-:W-:Y:S01]  /*207b0*/  IMAD.IADD R13, R3, 0x1, R5 ;  /* 0x00000001030d7824 */ /* 0x000fe200078e0205 */
[----:B------:R-:W-:Y:S01]  /*207c0*/  UMOV UR8, 0xffffffff ;  /* 0xffffffff00087882 */ /* 0x000fe20000000000 */
[----:B------:R-:W-:Y:S02]  /*207d0*/  IMAD.MOV.U32 R3, RZ, RZ, -0x1 ;  /* 0xffffffffff037424 */ /* 0x000fe400078e00ff */
[----:B------:R-:W-:Y:S01]  /*207e0*/  IMAD.U32 R2, RZ, RZ, UR8 ;  /* 0x00000008ff027e24 */ /* 0x000fe2000f8e00ff */
[----:B------:R0:W-:Y:S01]  /*207f0*/  STL [R1+0x3f4], R13 ;  /* 0x0003f40d01007387 */ /* 0x0001e20000100800 */
[----:B------:R-:W-:-:S03]  /*20800*/  ISETP.GE.U32.AND.EX P0, PT, R13, UR9, PT, P0 ;  /* 0x000000090d007c0c */ /* 0x000fc6000bf06100 */
[----:B------:R0:W-:Y:S04]  /*20810*/  STL [R1+0x408], R3 ;  /* 0x0004080301007387 */ /* 0x0001e80000100800 */
[----:B------:R0:W-:Y:S04]  /*20820*/  STL [R1+0x3f8], R11 ;  /* 0x0003f80b01007387 */ /* 0x0001e80000100800 */
[----:B------:R0:W-:Y:S02]  /*20830*/  STL [R1+0x404], R2 ;  /* 0x0004040201007387 */ /* 0x0001e40000100800 */
[----:B------:R-:W-:Y:S05]  /*20840*/  @P0 BRA `(.L_x_521) ;  /* 0x00000004007c0947 */ /* 0x000fea0003800000 */
[----:B------:R-:W1:Y:S01]  /*20850*/  S2R R8, SR_CTAID.X ;  /* 0x0000000000087919 */ /* 0x000e620000002500 */
[----:B------:R-:W-:Y:S01]  /*20860*/  ULDC.64 UR14, c[0x0][0x628] ;  /* 0x00018a00000e7ab9 */ /* 0x000fe20000000a00 */
[----:B------:R-:W2:Y:S01]  /*20870*/  LDC R9, c[0x0][0x144] ;  /* 0x00005100ff097b82 */ /* 0x000ea20000000800 */
[----:B------:R-:W-:Y:S01]  /*20880*/  ULDC UR8, c[0x0][0x150] ;  /* 0x0000540000087ab9 */ /* 0x000fe20000000800 */
[----:B------:R-:W3:Y:S01]  /*20890*/  S2R R12, SR_CTAID.Y ;  /* 0x00000000000c7919 */ /* 0x000ee20000002600 */
[----:B------:R-:W-:Y:S01]  /*208a0*/  ISETP.NE.U32.AND P0, PT, RZ, UR14, PT ;  /* 0x0000000eff007c0c */ /* 0x000fe2000bf05070 */
[----:B------:R-:W-:Y:S01]  /*208b0*/  ULDC UR17, c[0x0][0x630] ;  /* 0x00018c0000117ab9 */ /* 0x000fe20000000800 */
[----:B------:R-:W-:Y:S02]  /*208c0*/  R2UR UR12, R11 ;  /* 0x000000000b0c72ca */ /* 0x000fe400000e0000 */
[----:B------:R-:W-:Y:S01]  /*208d0*/  ISETP.NE.AND.EX P0, PT, RZ, UR15, PT, P0 ;  /* 0x0000000fff007c0c */ /* 0x000fe2000bf05300 */
[----:B----4-:R-:W4:Y:S01]  /*208e0*/  LDC.64 R6, c[0x0][0x620] ;  /* 0x00018800ff067b82 */ /* 0x010f220000000a00 */
[----:B------:R-:W-:-:S02]  /*208f0*/  R2UR UR13, R13 ;  /* 0x000000000d0d72ca */ /* 0x000fc400000e0000 */
[----:B-1----:R-:W-:-:S05]  /*20900*/  I2FP.F32.U32 R0, R8 ;  /* 0x0000000800007245 */ /* 0x002fca0000201000 */
[----:B------:R-:W-:-:S06]  /*20910*/  FMUL R0, R0, UR8 ;  /* 0x0000000800007c20 */ /* 0x000fcc0008400000 */
[----:B------:R-:W1:Y:S01]  /*20920*/  F2I.U32.TRUNC.NTZ R0, R0 ;  /* 0x0000000000007305 */ /* 0x000e62000020f000 */
[----:B---3--:R-:W-:Y:S05]  /*20930*/  @!P0 BRA `(.L_x_522) ;  /* 0x0000000000308947 */ /* 0x008fea0003800000 */
        /* <DEDUP_REMOVED lines=12> */
.L_x_522:
[----:B------:R-:W-:Y:S01]  /*20a00*/  USHF.R.U64 UR12, UR12, UR17, UR13 ;  /* 0x000000110c0c7299 */ /* 0x000fe2000800120d */
[----:B------:R-:W3:Y:S01]  /*20a10*/  LDC.64 R22, c[0x0][0x640] ;  /* 0x00019000ff167b82 */ /* 0x000ee20000000a00 */
[----:B------:R-:W-:Y:S01]  /*20a20*/  USHF.R.U32.HI UR8, URZ, UR17, UR13 ;  /* 0x000000113f087299 */ /* 0x000fe2000801160d */
[----:B-1----:R-:W-:Y:S02]  /*20a30*/  IMAD.MOV R10, RZ, RZ, -R0 ;  /* 0x000000ffff0a7224 */ /* 0x002fe400078e0a00 */
[----:B0-----:R-:W-:Y:S01]  /*20a40*/  IMAD.MOV.U32 R2, RZ, RZ, R11 ;  /* 0x000000ffff027224 */ /* 0x001fe200078e000b */
[----:B------:R-:W-:Y:S01]  /*20a50*/  IADD3 R5, P0, RZ, -UR12, RZ ;  /* 0x8000000cff057c10 */ /* 0x000fe2000ff1e0ff */
[----:B--2---:R-:W-:Y:S02]  /*20a60*/  IMAD R18, R9, R10, R8 ;  /* 0x0000000a09127224 */ /* 0x004fe400078e0208 */
[----:B------:R-:W0:Y:S02]  /*20a70*/  LDC R4, c[0x0][0x618] ;  /* 0x00018600ff047b82 */ /* 0x000e240000000800 */
[----:B------:R-:W-:Y:S01]  /*20a80*/  IMAD.X R3, RZ, RZ, ~UR8, P0 ;  /* 0x80000008ff037e24 */ /* 0x000fe200080e06ff */
[----:B------:R-:W-:-:S03]  /*20a90*/  ULDC UR8, c[0x0][0x154] ;  /* 0x0000550000087ab9 */ /* 0x000fc60000000800 */
[-C--:B----4-:R-:W-:Y:S02]  /*20aa0*/  IMAD R0, R3, R6.reuse, RZ ;  /* 0x0000000603007224 */ /* 0x090fe400078e02ff */
[----:B------:R-:W1:Y:S01]  /*20ab0*/  LDC R14, c[0x0][0x608] ;  /* 0x00018200ff0e7b82 */ /* 0x000e620000000800 */
[----:B------:R-:W-:Y:S02]  /*20ac0*/  IMAD.MOV.U32 R3, RZ, RZ, R13 ;  /* 0x000000ffff037224 */ /* 0x000fe400078e000d */
[----:B------:R-:W-:-:S05]  /*20ad0*/  IMAD.WIDE.U32 R2, R5, R6, R2 ;  /* 0x0000000605027225 */ /* 0x000fca00078e0002 */
[----:B------:R-:W2:Y:S01]  /*20ae0*/  LDC R20, c[0x0][0x658] ;  /* 0x00019600ff147b82 */ /* 0x000ea20000000800 */
[----:B------:R-:W-:Y:S01]  /*20af0*/  IMAD R5, R5, R7, R0 ;  /* 0x0000000705057224 */ /* 0x000fe200078e0200 */
[----:B------:R-:W-:Y:S01]  /*20b00*/  I2FP.F32.U32 R0, R12 ;  /* 0x0000000c00007245 */ /* 0x000fe20000201000 */
[----:B------:R-:W-:Y:S01]  /*20b10*/  IMAD.MOV.U32 R7, RZ, RZ, 0x1 ;  /* 0x00000001ff077424 */ /* 0x000fe200078e00ff */
[----:B---3--:R-:W-:Y:S01]  /*20b20*/  ISETP.NE.U32.AND P0, PT, R22, RZ, PT ;  /* 0x000000ff1600720c */ /* 0x008fe20003f05070 */
[----:B------:R-:W-:Y:S02]  /*20b30*/  IMAD.IADD R3, R3, 0x1, R5 ;  /* 0x0000000103037824 */ /* 0x000fe400078e0205 */
[----:B------:R-:W-:Y:S01]  /*20b40*/  FMUL R0, R0, UR8 ;  /* 0x0000000800007c20 */ /* 0x000fe20008400000 */
[----:B------:R-:W3:Y:S01]  /*20b50*/  LDC R15, c[0x0][0x148] ;  /* 0x00005200ff0f7b82 */ /* 0x000ee20000000800 */
[----:B------:R-:W-:Y:S01]  /*20b60*/  ISETP.NE.AND.EX P0, PT, R23, RZ, PT, P0 ;  /* 0x000000ff1700720c */ /* 0x000fe20003f05300 */
[----:B------:R-:W-:Y:S01]  /*20b70*/  IMAD.MOV.U32 R5, RZ, RZ, -0x1 ;  /* 0xffffffffff057424 */ /* 0x000fe200078e00ff */
[-CC-:B0-----:R-:W-:Y:S01]  /*20b80*/  SHF.R.U64 R10, R2, R4.reuse, R3.reuse ;  /* 0x00000004020a7219 */ /* 0x181fe20000001203 */
[----:B------:R0:W4:Y:S01]  /*20b90*/  F2I.U32.TRUNC.NTZ R13, R0 ;  /* 0x00000000000d7305 */ /* 0x000122000020f000 */
[----:B------:R-:W-:-:S03]  /*20ba0*/  SHF.R.U32.HI R3, RZ, R4, R3 ;  /* 0x00000004ff037219 */ /* 0x000fc60000011603 */
[----:B------:R-:W0:Y:S01]  /*20bb0*/  LDC R16, c[0x0][0x600] ;  /* 0x00018000ff107b82 */ /* 0x000e220000000800 */
[-CC-:B-1----:R-:W-:Y:S02]  /*20bc0*/  SHF.R.U64 R8, R10, R14.reuse, R3.reuse ;  /* 0x0000000e0a087219 */ /* 0x182fe40000001203 */
[----:B------:R-:W-:-:S05]  /*20bd0*/  SHF.R.U32.HI R3, RZ, R14, R3 ;  /* 0x0000000eff037219 */ /* 0x000fca0000011603 */
[----:B------:R-:W1:Y:S01]  /*20be0*/  LDC R17, c[0x0][0x648] ;  /* 0x00019200ff117b82 */ /* 0x000e620000000800 */
[-CC-:B--2---:R-:W-:Y:S02]  /*20bf0*/  SHF.R.U64 R11, R8, R20.reuse, R3.reuse ;  /* 0x00000014080b7219 */ /* 0x184fe40000001203 */
[-C--:B------:R-:W-:Y:S02]  /*20c00*/  SHF.L.U32 R5, R5, R20.reuse, RZ ;  /* 0x0000001405057219 */ /* 0x080fe400000006ff */
[-C--:B------:R-:W-:Y:S01]  /*20c10*/  SHF.R.U32.HI R3, RZ, R20.reuse, R3 ;  /* 0x00000014ff037219 */ /* 0x080fe20000011603 */
[----:B------:R-:W-:Y:S01]  /*20c20*/  IMAD.MOV.U32 R2, RZ, RZ, R11 ;  /* 0x000000ffff027224 */ /* 0x000fe200078e000b */
[----:B------:R-:W-:Y:S01]  /*20c30*/  SHF.L.U32 R20, R7, R20, RZ ;  /* 0x0000001407147219 */ /* 0x000fe200000006ff */
[----:B------:R-:W2:Y:S01]  /*20c40*/  LDC R19, c[0x0][0x638] ;  /* 0x00018e00ff137b82 */ /* 0x000ea20000000800 */
[----:B------:R-:W-:-:S07]  /*20c50*/  LOP3.LUT R37, RZ, R5, RZ, 0x33, !PT ;  /* 0x00000005ff257212 */ /* 0x000fce00078e33ff */
[----:B------:R-:W0:Y:S01]  /*20c60*/  LDC R21, c[0x0][0x610] ;  /* 0x00018400ff157b82 */ /* 0x000e220000000800 */
[----:B----4-:R-:W-:Y:S05]  /*20c70*/  @!P0 BRA `(.L_x_523) ;  /* 0x0000000000288947 */ /* 0x010fea0003800000 */
[----:B0-----:R-:W0:Y:S02]  /*20c80*/  LDC R0, c[0x0][0x64c] ;  /* 0x00019300ff007b82 */ /* 0x001e240000000800 */
[----:B0-----:R-:W-:-:S05]  /*20c90*/  IADD3 R7, P0, R11, R0, RZ ;  /* 0x000000000b077210 */ /* 0x001fca0007f1e0ff */
        /* <DEDUP_REMOVED lines=8> */
.L_x_523:
[----:B01----:R-:W-:Y:S01]  /*20d20*/  SHF.R.U64 R0, R2, R17, R3 ;  /* 0x0000001102007219 */ /* 0x003fe20000001203 */
[----:B------:R-:W-:Y:S01]  /*20d30*/  VIADD R3, R16, 0xffffffff ;  /* 0xffffffff10037836 */ /* 0x000fe20000000000 */
[----:B------:R-:W-:Y:S01]  /*20d40*/  LOP3.LUT R37, R8, R37, RZ, 0xc0, !PT ;  /* 0x0000002508257212 */ /* 0x000fe200078ec0ff */
[----:B------:R-:W-:Y:S02]  /*20d50*/  IMAD.MOV R13, RZ, RZ, -R13 ;  /* 0x000000ffff0d7224 */ /* 0x000fe400078e0a0d */
[----:B------:R-:W-:Y:S01]  /*20d60*/  IMAD.MOV R2, RZ, RZ, -R0 ;  /* 0x000000ffff027224 */ /* 0x000fe200078e0a00 */
[----:B------:R-:W-:Y:S01]  /*20d70*/  LOP3.LUT R3, R10, R3, RZ, 0xc0, !PT ;  /* 0x000000030a037212 */ /* 0x000fe200078ec0ff */
[----:B------:R-:W-:Y:S02]  /*20d80*/  IMAD R37, R20, R0, R37 ;  /* 0x0000000014257224 */ /* 0x000fe400078e0225 */
[----:B---3--:R-:W-:Y:S02]  /*20d90*/  @P4 IMAD R18, R15, R13, R12 ;  /* 0x0000000d0f124224 */ /* 0x008fe400078e020c */
[----:B--2---:R-:W-:-:S02]  /*20da0*/  IMAD R0, R2, R19, R11 ;  /* 0x0000001302007224 */ /* 0x004fc400078e020b */
[----:B------:R-:W-:Y:S02]  /*20db0*/  IMAD R37, R37, R21, R18 ;  /* 0x0000001525257224 */ /* 0x000fe400078e0212 */
[----:B------:R-:W-:Y:S02]  /*20dc0*/  IMAD R2, R0, R16, R3 ;  /* 0x0000001000027224 */ /* 0x000fe400078e0203 */
[----:B------:R-:W-:-:S03]  /*20dd0*/  IMAD.MOV.U32 R4, RZ, RZ, 0x1 ;  /* 0x00000001ff047424 */ /* 0x000fc600078e00ff */
[----:B------:R-:W-:Y:S02]  /*20de0*/  SEL R3, R2, R37, !P4 ;  /* 0x0000002502037207 */ /* 0x000fe40006000000 */
[----:B------:R-:W-:Y:S01]  /*20df0*/  SEL R37, R37, R2, !P4 ;  /* 0x0000000225257207 */ /* 0x000fe20006000000 */
[----:B------:R-:W-:Y:S01]  /*20e00*/  IMAD.U32 R2, RZ, RZ, UR12 ;  /* 0x0000000cff027e24 */ /* 0x000fe2000f8e00ff */
[----:B------:R-:W-:Y:S01]  /*20e10*/  PRMT R0, R4, 0x7610, R0 ;  /* 0x0000761004007816 */ /* 0x000fe20000000000 */
[----:B------:R1:W-:Y:S04]  /*20e20*/  STL [R1+0x408], R3 ;  /* 0x0004080301007387 */ /* 0x0003e80000100800 */
[----:B------:R1:W-:Y:S02]  /*20e30*/  STL [R1+0x404], R2 ;  /* 0x0004040201007387 */ /* 0x0003e40000100800 */
.L_x_521:
[----:B------:R2:W-:Y:S01]  /*20e40*/  STL [R1+0x40c], R37 ;  /* 0x00040c2501007387 */ /* 0x0005e20000100800 */
[----:B------:R-:W-:-:S13]  /*20e50*/  LOP3.LUT P0, RZ, R0, 0xff, RZ, 0xc0, !PT ;  /* 0x000000ff00ff7812 */ /* 0x000fda000780c0ff */
[----:B--2---:R-:W-:Y:S05]  /*20e60*/  @P0 BRA `(.L_x_524) ;  /* 0xfffffe0400c00947 */ /* 0x004fea000383ffff */
[----:B------:R-:W-:Y:S05]  /*20e70*/  EXIT ;  /* 0x000000000000794d */ /* 0x000fea0003800000 */
.L_x_8:
[----:B------:R-:W2:Y:S01]  /*20e80*/  LDL R163, [R1+0x3f8] ;  /* 0x0003f80001a37983 */ /* 0x000ea20000100800 */
[----:B------:R-:W-:-:S03]  /*20e90*/  ULDC.64 UR4, c[0x0][0x650] ;  /* 0x0001940000047ab9 */ /* 0x000fc60000000a00 */
[----:B------:R-:W3:Y:S01]  /*20ea0*/  LDL R162, [R1+0x3f4] ;  /* 0x0003f40001a27983 */ /* 0x000ee20000100800 */
[----:B------:R-:W-:Y:S01]  /*20eb0*/  PRMT R6, RZ, 0x7610, R6 ;  /* 0x00007610ff067816 */ /* 0x000fe20000000006 */
[----:B------:R-:W-:Y:S02]  /*20ec0*/  IMAD.MOV.U32 R5, RZ, RZ, -0x1 ;  /* 0xffffffffff057424 */ /* 0x000fe400078e00ff */
[----:B------:R-:W-:Y:S02]  /*20ed0*/  IMAD.MOV.U32 R4, RZ, RZ, -0x1 ;  /* 0xffffffffff047424 */ /* 0x000fe400078e00ff */
[----:B0-----:R-:W-:Y:S01]  /*20ee0*/  IMAD.MOV.U32 R10, RZ, RZ, -0x1 ;  /* 0xffffffffff0a7424 */ /* 0x001fe200078e00ff */
[----:B--2---:R-:W-:-:S04]  /*20ef0*/  ISETP.GE.U32.AND P0, PT, R163, UR4, PT ;  /* 0x00000004a3007c0c */ /* 0x004fc8000bf06070 */
[----:B---3--:R-:W-:-:S13]  /*20f00*/  ISETP.GE.U32.AND.EX P0, PT, R162, UR5, PT, P0 ;  /* 0x00000005a2007c0c */ /* 0x008fda000bf06100 */
[----:B------:R-:W-:Y:S05]  /*20f10*/  @P0 BRA `(.L_x_525) ;  /* 0x00000004002c0947 */ /* 0x000fea0003800000 */
[----:B------:R-:W0:Y:S01]  /*20f20*/  LDC.64 R14, c[0x0][0x628] ;  /* 0x00018a00ff0e7b82 */ /* 0x000e220000000a00 */
[----:B------:R-:W-:Y:S02]  /*20f30*/  IMAD.MOV.U32 R8, RZ, RZ, R163 ;  /* 0x000000ffff087224 */ /* 0x000fe400078e00a3 */
[----:B------:R-:W-:-:S05]  /*20f40*/  IMAD.MOV.U32 R9, RZ, RZ, R162 ;  /* 0x000000ffff097224 */ /* 0x000fca00078e00a2 */
[----:B------:R-:W1:Y:S08]  /*20f50*/  LDC R10, c[0x0][0x630] ;  /* 0x00018c00ff0a7b82 */ /* 0x000e700000000800 */
[----:B------:R-:W2:Y:S01]  /*20f60*/  LDC.64 R16, c[0x0][0x620] ;  /* 0x00018800ff107b82 */ /* 0x000ea20000000a00 */
[----:B0-----:R-:W-:-:S04]  /*20f70*/  ISETP.NE.U32.AND P0, PT, R14, RZ, PT ;  /* 0x000000ff0e00720c */ /* 0x001fc80003f05070 */
[----:B------:R-:W-:-:S13]  /*20f80*/  ISETP.NE.AND.EX P0, PT, R15, RZ, PT, P0 ;  /* 0x000000ff0f00720c */ /* 0x000fda0003f05300 */
[----:B-12---:R-:W-:Y:S05]  /*20f90*/  @!P0 BRA `(.L_x_526) ;  /* 0x0000000000288947 */ /* 0x006fea0003800000 */
[----:B------:R-:W0:Y:S02]  /*20fa0*/  LDC R4, c[0x0][0x634] ;  /* 0x00018d00ff047b82 */ /* 0x000e240000000800 */
        /* <DEDUP_REMOVED lines=9> */
.L_x_526:
[----:B------:R-:W0:Y:S01]  /*21040*/  LDC.64 R20, c[0x0][0x640] ;  /* 0x00019000ff147b82 */ /* 0x000e220000000a00 */
[-CC-:B------:R-:W-:Y:S02]  /*21050*/  SHF.R.U64 R14, R8, R10.reuse, R9.reuse ;  /* 0x0000000a080e7219 */ /* 0x180fe40000001209 */
[----:B------:R-:W-:Y:S02]  /*21060*/  SHF.R.U32.HI R4, RZ, R10, R9 ;  /* 0x0000000aff047219 */ /* 0x000fe40000011609 */
[----:B------:R-:W-:-:S03]  /*21070*/  IADD3 R7, P0, RZ, -R14, RZ ;  /* 0x8000000eff077210 */ /* 0x000fc60007f1e0ff */
[----:B------:R-:W1:Y:S02]  /*21080*/  LDC R8, c[0x0][0x618] ;  /* 0x00018600ff087b82 */ /* 0x000e640000000800 */
[----:B------:R-:W-:Y:S02]  /*21090*/  IMAD.X R5, RZ, RZ, ~R4, P0 ;  /* 0x000000ffff057224 */ /* 0x000fe400000e0e04 */
[----:B------:R-:W-:Y:S02]  /*210a0*/  IMAD.MOV.U32 R4, RZ, RZ, R163 ;  /* 0x000000ffff047224 */ /* 0x000fe400078e00a3 */
[-C--:B------:R-:W-:Y:S02]  /*210b0*/  IMAD R6, R5, R16.reuse, RZ ;  /* 0x0000001005067224 */ /* 0x080fe400078e02ff */
[----:B------:R-:W2:Y:S01]  /*210c0*/  LDC R18, c[0x0][0x608] ;  /* 0x00018200ff127b82 */ /* 0x000ea20000000800 */
[----:B------:R-:W-:Y:S02]  /*210d0*/  IMAD.MOV.U32 R5, RZ, RZ, R162 ;  /* 0x000000ffff057224 */ /* 0x000fe400078e00a2 */
[----:B------:R-:W-:-:S05]  /*210e0*/  IMAD.WIDE.U32 R4, R7, R16, R4 ;  /* 0x0000001007047225 */ /* 0x000fca00078e0004 */
[----:B------:R-:W3:Y:S01]  /*210f0*/  LDC R19, c[0x0][0x658] ;  /* 0x00019600ff137b82 */ /* 0x000ee20000000800 */
[----:B------:R-:W-:Y:S01]  /*21100*/  IMAD R7, R7, R17, R6 ;  /* 0x0000001107077224 */ /* 0x000fe200078e0206 */
[----:B0-----:R-:W-:Y:S01]  /*21110*/  ISETP.NE.U32.AND P0, PT, R20, RZ, PT ;  /* 0x000000ff1400720c */ /* 0x001fe20003f05070 */
[----:B------:R-:W-:Y:S02]  /*21120*/  IMAD.MOV.U32 R6, RZ, RZ, -0x1 ;  /* 0xffffffffff067424 */ /* 0x000fe400078e00ff */
[----:B------:R-:W-:Y:S01]  /*21130*/  IMAD.IADD R5, R5, 0x1, R7 ;  /* 0x0000000105057824 */ /* 0x000fe200078e0207 */
[----:B------:R-:W-:Y:S02]  /*21140*/  ISETP.NE.AND.EX P0, PT, R21, RZ, PT, P0 ;  /* 0x000000ff1500720c */ /* 0x000fe40003f05300 */
[----:B------:R-:W0:Y:S02]  /*21150*/  LDC R17, c[0x0][0x600] ;  /* 0x00018000ff117b82 */ /* 0x000e240000000800 */
[----:B-1----:R-:W-:-:S02]  /*21160*/  SHF.R.U64 R10, R4, R8, R5 ;  /* 0x00000008040a7219 */ /* 0x002fc40000001205 */
[----:B------:R-:W-:-:S04]  /*21170*/  SHF.R.U32.HI R5, RZ, R8, R5 ;  /* 0x00000008ff057219 */ /* 0x000fc80000011605 */
[----:B------:R-:W1:Y:S01]  /*21180*/  LDC R22, c[0x0][0x648] ;  /* 0x00019200ff167b82 */ /* 0x000e620000000800 */
[-CC-:B--2---:R-:W-:Y:S02]  /*21190*/  SHF.R.U64 R15, R10, R18.reuse, R5.reuse ;  /* 0x000000120a0f7219 */ /* 0x184fe40000001205 */
[----:B------:R-:W-:Y:S01]  /*211a0*/  SHF.R.U32.HI R4, RZ, R18, R5 ;  /* 0x00000012ff047219 */ /* 0x000fe20000011605 */
[----:B------:R-:W-:-:S04]  /*211b0*/  IMAD.MOV.U32 R18, RZ, RZ, 0x1 ;  /* 0x00000001ff127424 */ /* 0x000fc800078e00ff */
[----:B------:R-:W2:Y:S01]  /*211c0*/  LDC R23, c[0x0][0x638] ;  /* 0x00018e00ff177b82 */ /* 0x000ea20000000800 */
[-CC-:B---3--:R-:W-:Y:S02]  /*211d0*/  SHF.R.U64 R16, R15, R19.reuse, R4.reuse ;  /* 0x000000130f107219 */ /* 0x188fe40000001204 */
[-C--:B------:R-:W-:Y:S02]  /*211e0*/  SHF.L.U32 R6, R6, R19.reuse, RZ ;  /* 0x0000001306067219 */ /* 0x080fe400000006ff */
[----:B------:R-:W-:Y:S01]  /*211f0*/  SHF.R.U32.HI R5, RZ, R19, R4 ;  /* 0x00000013ff057219 */ /* 0x000fe20000011604 */
[----:B------:R-:W-:Y:S01]  /*21200*/  IMAD.MOV.U32 R4, RZ, RZ, R16 ;  /* 0x000000ffff047224 */ /* 0x000fe200078e0010 */
[----:B------:R-:W-:Y:S01]  /*21210*/  LOP3.LUT R24, RZ, R6, RZ, 0x33, !PT ;  /* 0x00000006ff187212 */ /* 0x000fe200078e33ff */
[----:B------:R-:W3:Y:S01]  /*21220*/  LDC R25, c[0x0][0x610] ;  /* 0x00018400ff197b82 */ /* 0x000ee20000000800 */
[----:B------:R-:W-:Y:S05]  /*21230*/  @!P0 BRA `(.L_x_527) ;  /* 0x0000000000288947 */ /* 0x000fea0003800000 */
        /* <DEDUP_REMOVED lines=10> */
.L_x_527:
[----:B-1----:R-:W-:Y:S01]  /*212e0*/  SHF.R.U64 R4, R4, R22, R5 ;  /* 0x0000001604047219 */ /* 0x002fe20000001205 */
[----:B0-----:R-:W-:Y:S01]  /*212f0*/  VIADD R7, R17, 0xffffffff ;  /* 0xffffffff11077836 */ /* 0x001fe20000000000 */
[----:B------:R-:W-:Y:S01]  /*21300*/  SHF.L.U32 R18, R18, R19, RZ ;  /* 0x0000001312127219 */ /* 0x000fe200000006ff */
[----:B------:R-:W-:Y:S01]  /*21310*/  @P4 IMAD R0, R11, R12, R2 ;  /* 0x0000000c0b004224 */ /* 0x000fe200078e0202 */
[----:B------:R-:W-:Y:S01]  /*21320*/  LOP3.LUT R3, R15, R24, RZ, 0xc0, !PT ;  /* 0x000000180f037212 */ /* 0x000fe200078ec0ff */
[----:B------:R-:W-:Y:S01]  /*21330*/  IMAD.MOV R5, RZ, RZ, -R4 ;  /* 0x000000ffff057224 */ /* 0x000fe200078e0a04 */
[----:B------:R-:W-:Y:S01]  /*21340*/  LOP3.LUT R7, R10, R7, RZ, 0xc0, !PT ;  /* 0x000000070a077212 */ /* 0x000fe200078ec0ff */
[----:B------:R-:W-:Y:S02]  /*21350*/  IMAD.MOV.U32 R6, RZ, RZ, 0x1 ;  /* 0x00000001ff067424 */ /* 0x000fe400078e00ff */
[----:B------:R-:W-:Y:S02]  /*21360*/  IMAD R3, R18, R4, R3 ;  /* 0x0000000412037224 */ /* 0x000fe400078e0203 */
[----:B--2---:R-:W-:-:S02]  /*21370*/  IMAD R2, R5, R23, R16 ;  /* 0x0000001705027224 */ /* 0x004fc400078e0210 */
[----:B---3--:R-:W-:Y:S02]  /*21380*/  IMAD R0, R3, R25, R0 ;  /* 0x0000001903007224 */ /* 0x008fe400078e0200 */
[----:B------:R-:W-:Y:S02]  /*21390*/  IMAD R5, R2, R17, R7 ;  /* 0x0000001102057224 */ /* 0x000fe400078e0207 */
[----:B------:R-:W-:-:S03]  /*213a0*/  IMAD.MOV.U32 R10, RZ, RZ, R14 ;  /* 0x000000ffff0a7224 */ /* 0x000fc600078e000e */
[----:B------:R-:W-:Y:S02]  /*213b0*/  SEL R4, R5, R0, !P4 ;  /* 0x0000000005047207 */ /* 0x000fe40006000000 */
[----:B------:R-:W-:-:S07]  /*213c0*/  SEL R5, R0, R5, !P4 ;  /* 0x0000000500057207 */ /* 0x000fce0006000000 */
.L_x_525:
[----:B------:R-:W-:-:S08]  /*213d0*/  NOP ;  /* 0x0000000000007918 */ /* 0x000fd00000000000 */
[----:B------:R-:W0:-:S00]  /*213e0*/  USETMAXREG.DEALLOC.CTAPOOL 0x18 ;  /* 0x00000018000079c8 */ /* 0x000e0000080e0500 */
[----:B------:R-:W-:-:S13]  /*213f0*/  ISETP.NE.AND P0, PT, RZ, UR8, PT ;  /* 0x00000008ff007c0c */ /* 0x000fda000bf05270 */
[----:B------:R-:W-:Y:S05]  /*21400*/  @P0 EXIT ;  /* 0x000000000000094d */ /* 0x000fea0003800000 */
[----:B0-----:R-:W-:Y:S01]  /*21410*/  LOP3.LUT P0, RZ, R6, 0xff, RZ, 0xc0, !PT ;  /* 0x000000ff06ff7812 */ /* 0x001fe2000780c0ff */
[----:B------:R-:W-:Y:S02]  /*21420*/  IMAD.MOV.U32 R0, RZ, RZ, 0x1 ;  /* 0x00000001ff007424 */ /* 0x000fe400078e00ff */
[----:B------:R-:W-:-:S10]  /*21430*/  IMAD.MOV.U32 R7, RZ, RZ, RZ ;  /* 0x000000ffff077224 */ /* 0x000fd400078e00ff */
[----:B------:R-:W-:Y:S05]  /*21440*/  @!P0 BRA `(.L_x_528) ;  /* 0x0000000c005c8947 */ /* 0x000fea0003800000 */
[----:B------:R-:W2:Y:S01]  /*21450*/  LDL R2, [R1+0x3f0] ;  /* 0x0003f00001027983 */ /* 0x000ea20000100800 */
[----:B------:R-:W0:Y:S01]  /*21460*/  LDC R0, c[0x0][0x28c] ;  /* 0x0000a300ff007b82 */ /* 0x000e220000000800 */
[----:B------:R-:W-:Y:S01]  /*21470*/  ULDC UR5, c[0x0][0x658] ;  /* 0x0001960000057ab9 */ /* 0x000fe20000000800 */
[----:B------:R-:W-:Y:S01]  /*21480*/  UMOV UR7, 0xffffffff ;  /* 0xffffffff00077882 */ /* 0x000fe20000000000 */
[----:B------:R-:W1:Y:S01]  /*21490*/  S2R R15, SR_CgaCtaId ;  /* 0x00000000000f7919 */ /* 0x000e620000008800 */
[----:B------:R-:W-:Y:S01]  /*214a0*/  ULDC UR6, c[0x0][0xc] ;  /* 0x0000030000067ab9 */ /* 0x000fe20000000800 */
[----:B------:R-:W-:Y:S01]  /*214b0*/  UMOV UR9, 0x1 ;  /* 0x0000000100097882 */ /* 0x000fe20000000000 */
[----:B------:R-:W-:Y:S01]  /*214c0*/  BSSY B0, `(.L_x_528) ;  /* 0x00000cf000007945 */ /* 0x000fe20003800000 */
[----:B------:R-:W-:Y:S01]  /*214d0*/  USHF.L.U32 UR18, UR9, UR5, URZ ;  /* 0x0000000509127299 */ /* 0x000fe2000800063f */
[----:B------:R-:W-:Y:S01]  /*214e0*/  IMAD.MOV.U32 R9, RZ, RZ, 0x1 ;  /* 0x00000001ff097424 */ /* 0x000fe200078e00ff */
[----:B------:R-:W-:Y:S01]  /*214f0*/  ULDC UR4, c[0x0][0x600] ;  /* 0x0001800000047ab9 */ /* 0x000fe20000000800 */
[----:B------:R-:W-:Y:S01]  /*21500*/  IMAD.MOV.U32 R7, RZ, RZ, RZ ;  /* 0x000000ffff077224 */ /* 0x000fe200078e00ff */
[----:B------:R-:W-:Y:S01]  /*21510*/  UIADD3 UR4, UR4, -0x1, URZ ;  /* 0xffffffff04047890 */ /* 0x000fe2000fffe03f */
[----:B------:R-:W-:Y:S01]  /*21520*/  ULDC.64 UR22, c[0x0][0x198] ;  /* 0x0000660000167ab9 */ /* 0x000fe20000000a00 */
[----:B0-----:R-:W-:-:S05]  /*21530*/  VIADD R0, R0, 0x1f ;  /* 0x0000001f00007836 */ /* 0x001fca0000000000 */
[----:B------:R-:W-:-:S04]  /*21540*/  SHF.R.S32.HI R3, RZ, 0x1f, R0 ;  /* 0x0000001fff037819 */ /* 0x000fc80000011400 */
[----:B------:R-:W-:Y:S01]  /*21550*/  LEA.HI R3, R3, R0, RZ, 0x5 ;  /* 0x0000000003037211 */ /* 0x000fe200078f28ff */
[----:B------:R-:W-:Y:S01]  /*21560*/  IMAD.MOV.U32 R0, RZ, RZ, 0x1 ;  /* 0x00000001ff007424 */ /* 0x000fe200078e00ff */
[----:B-1----:R-:W-:Y:S02]  /*21570*/  LOP3.LUT R15, R15, 0x1, RZ, 0xc0, !PT ;  /* 0x000000010f0f7812 */ /* 0x002fe400078ec0ff */
[----:B------:R-:W-:-:S05]  /*21580*/  SHF.R.S32.HI R6, RZ, 0x5, R3 ;  /* 0x00000005ff067819 */ /* 0x000fca0000011403 */
[----:B------:R-:W-:Y:S01]  /*21590*/  VIADD R16, R6, 0x1 ;  /* 0x0000000106107836 */ /* 0x000fe20000000000 */
[----:B--2---:R-:W-:-:S13]  /*215a0*/  R2UR UR8, R2 ;  /* 0x00000000020872ca */ /* 0x004fda00000e0000 */
[----:B------:R-:W-:Y:S02]  /*215b0*/  ULOP3.LUT UR24, UR8, 0x2, URZ, 0xfc, !UPT ;  /* 0x0000000208187892 */ /* 0x000fe4000f8efc3f */
[----:B------:R-:W-:-:S03]  /*215c0*/  USHF.L.U32 UR8, UR7, UR5, URZ ;  /* 0x0000000507087299 */ /* 0x000fc6000800063f */
[----:B------:R-:W-:Y:S01]  /*215d0*/  ULDC UR7, c[0x0][0x10] ;  /* 0x0000040000077ab9 */ /* 0x000fe20000000800 */
[----:B------:R-:W-:Y:S01]  /*215e0*/  ULDC UR5, c[0x0][0x14] ;  /* 0x0000050000057ab9 */ /* 0x000fe20000000800 */
[----:B------:R-:W-:Y:S02]  /*215f0*/  UIMAD.WIDE.U32 UR6, UR6, UR7, URZ ;  /* 0x00000007060672a5 */ /* 0x000fe4000f8e003f */
[----:B------:R-:W-:Y:S02]  /*21600*/  ULOP3.LUT UR17, URZ, UR8, URZ, 0x33, !UPT ;  /* 0x000000083f117292 */ /* 0x000fe4000f8e333f */
[----:B------:R-:W-:Y:S02]  /*21610*/  UIMAD.WIDE.U32 UR20, UR6, UR5, URZ ;  /* 0x00000005061472a5 */ /* 0x000fe4000f8e003f */
[----:B------:R-:W-:-:S04]  /*21620*/  UIMAD UR13, UR7, UR5, URZ ;  /* 0x00000005070d72a4 */ /* 0x000fc8000f8e023f */
[----:B------:R-:W-:-:S12]  /*21630*/  UIADD3 UR13, UR21, UR13, URZ ;  /* 0x0000000d150d7290 */ /* 0x000fd8000fffe03f */
.L_x_539:
[----:B------:R-:W-:-:S03]  /*21640*/  UMOV UR5, 0xffffffff ;  /* 0xffffffff00057882 */ /* 0x000fc60000000000 */
[----:B------:R-:W-:Y:S05]  /*21650*/  BRA.DIV UR5, `(.L_x_529) ;  /* 0x0000001605447947 */ /* 0x000fea000b800000 */
[----:B------:R-:W-:-:S13]  /*21660*/  ELECT P0, URZ, PT ;  /* 0x00000000003f782f */ /* 0x000fda0003800000 */
.L_x_560:
[----:B------:R-:W0:Y:S01]  /*21670*/  LDC R2, c[0x0][0x28c] ;  /* 0x0000a300ff027b82 */ /* 0x000e220000000800 */
[----:B------:R-:W-:Y:S01]  /*21680*/  BSSY B1, `(.L_x_530) ;  /* 0x000003b000017945 */ /* 0x000fe20003800000 */
[----:B0-----:R-:W-:-:S13]  /*21690*/  ISETP.LT.OR P0, PT, R2, 0x1, !P0 ;  /* 0x000000010200780c */ /* 0x001fda0004701670 */
[----:B------:R-:W-:Y:S05]  /*216a0*/  @P0 BRA `(.L_x_531) ;  /* 0x0000000000e00947 */ /* 0x000fea0003800000 */
[----:B------:R-:W-:Y:S02]  /*216b0*/  IMAD R4, R4, 0x2, R15 ;  /* 0x0000000204047824 */ /* 0x000fe400078e020f */
[----:B------:R-:W-:Y:S02]  /*216c0*/  IMAD.SHL.U32 R2, R5, 0x100, RZ ;  /* 0x0000010005027824 */ /* 0x000fe400078e00ff */
[----:B------:R-:W-:Y:S02]  /*216d0*/  IMAD R5, R4, 0x78, RZ ;  /* 0x0000007804057824 */ /* 0x000fe400078e02ff */
[----:B------:R-:W-:Y:S02]  /*216e0*/  IMAD.MOV.U32 R12, RZ, RZ, RZ ;  /* 0x000000ffff0c7224 */ /* 0x000fe400078e00ff */
[----:B------:R-:W-:Y:S02]  /*216f0*/  IMAD.MOV.U32 R4, RZ, RZ, R16 ;  /* 0x000000ffff047224 */ /* 0x000fe400078e0010 */
[----:B------:R-:W-:-:S02]  /*21700*/  IMAD.MOV.U32 R3, RZ, RZ, R0 ;  /* 0x000000ffff037224 */ /* 0x000fc400078e0000 */
[----:B------:R-:W-:-:S07]  /*21710*/  IMAD.MOV.U32 R11, RZ, RZ, R7 ;  /* 0x000000ffff0b7224 */ /* 0x000fce00078e0007 */
.L_x_534:
[----:B------:R-:W0:Y:S01]  /*21720*/  S2R R13, SR_CgaCtaId ;  /* 0x00000000000d7919 */ /* 0x000e220000008800 */
[----:B------:R-:W-:-:S04]  /*21730*/  MOV R8, 0x400 ;  /* 0x0000040000087802 */ /* 0x000fc80000000f00 */
[----:B0-----:R-:W-:Y:S02]  /*21740*/  LEA R8, R13, R8, 0x18 ;  /* 0x000000080d087211 */ /* 0x001fe400078ec0ff */
[----:B------:R-:W-:-:S03]  /*21750*/  SHF.L.U32 R13, R3, 0x1f, RZ ;  /* 0x0000001f030d7819 */ /* 0x000fc600000006ff */
[----:B------:R-:W-:-:S04]  /*21760*/  IMAD R14, R11, 0x8, R8 ;  /* 0x000000080b0e7824 */ /* 0x000fc800078e0208 */
[----:B------:R-:W0:Y:S02]  /*21770*/  SYNCS.PHASECHK.TRANS64.TRYWAIT P0, [R14+URZ+0x70], R13 ;  /* 0x0000700d0e0075a7 */ /* 0x000e24000800017f */
[----:B0-----:R-:W-:Y:S05]  /*21780*/  @!P0 BRA `(.L_x_532) ;  /* 0x0000001400188947 */ /* 0x001fea0003800000 */
.L_x_561:
[----:B------:R-:W1:Y:S01]  /*21790*/  S2R R17, SR_TID.X ;  /* 0x0000000000117919 */ /* 0x000e620000002100 */
[----:B------:R-:W-:-:S04]  /*217a0*/  UPRMT UR5, UR24, 0x9910, URZ ;  /* 0x0000991018057896 */ /* 0x000fc8000800003f */
[----:B------:R-:W-:Y:S01]  /*217b0*/  UISETP.NE.AND UP0, UPT, UR5, 0x2, UPT ;  /* 0x000000020500788c */ /* 0x000fe2000bf05270 */
[----:B-1----:R-:W-:-:S13]  /*217c0*/  LOP3.LUT P0, RZ, R17, 0x7f, RZ, 0xc0, !PT ;  /* 0x0000007f11ff7812 */ /* 0x002fda000780c0ff */
[----:B0-----:R-:W0:Y:S02]  /*217d0*/  @!P0 LDC R13, c[0x0][0x500] ;  /* 0x00014000ff0d8b82 */ /* 0x001e240000000800 */
[----:B0-----:R0:W-:Y:S01]  /*217e0*/  @!P0 SYNCS.ARRIVE.TRANS64 RZ, [R14+URZ], R13 ;  /* 0x0000000d0eff89a7 */ /* 0x0011e2000800003f */
[----:B------:R-:W-:-:S13]  /*217f0*/  PLOP3.LUT P0, PT, PT, PT, UP0, 0x80, 0x0 ;  /* 0x000000000000781c */ /* 0x000fda0003f0f008 */
[----:B0-----:R-:W-:Y:S05]  /*21800*/  @P0 BRA `(.L_x_533) ;  /* 0x0000000000040947 */ /* 0x001fea0003800000 */
[----:B------:R-:W-:Y:S01]  /*21810*/  BPT.TRAP 0x1 ;  /* 0x000000040000795c */ /* 0x000fe20000300000 */
.L_x_533:
[--C-:B------:R-:W-:Y:S01]  /*21820*/  IMAD R13, R11, 0x2000, R8.reuse ;  /* 0x000020000b0d7824 */ /* 0x100fe200078e0208 */
[----:B------:R-:W-:Y:S01]  /*21830*/  R2UR UR9, R14 ;  /* 0x000000000e0972ca */ /* 0x000fe200000e0000 */
[----:B------:R-:W-:Y:S01]  /*21840*/  VIADD R4, R4, 0xffffffff ;  /* 0xffffffff04047836 */ /* 0x000fe20000000000 */
[----:B------:R-:W-:Y:S01]  /*21850*/  UIADD3 UR6, UP0, UR22, 0xf0, URZ ;  /* 0x000000f016067890 */ /* 0x000fe2000ff1e03f */
[----:B------:R-:W-:Y:S01]  /*21860*/  R2UR UR11, R2 ;  /* 0x00000000020b72ca */ /* 0x000fe200000e0000 */
[----:B------:R-:W-:Y:S01]  /*21870*/  UIADD3 UR26, UP1, UR22, 0x1f0, URZ ;  /* 0x000001f0161a7890 */ /* 0x000fe2000ff3e03f */
[----:B------:R-:W-:Y:S01]  /*21880*/  R2UR UR5, R13 ;  /* 0x000000000d0572ca */ /* 0x000fe200000e0000 */
[----:B------:R-:W-:Y:S01]  /*21890*/  IMAD R13, R11, 0x2, R15 ;  /* 0x000000020b0d7824 */ /* 0x000fe200078e020f */
[----:B------:R-:W-:Y:S01]  /*218a0*/  R2UR UR10, R12 ;  /* 0x000000000c0a72ca */ /* 0x000fe200000e0000 */
[----:B------:R-:W-:Y:S01]  /*218b0*/  UIADD3.X UR7, URZ, UR23, URZ, UP0, !UPT ;  /* 0x000000173f077290 */ /* 0x000fe200087fe43f */
[----:B------:R-:W-:Y:S01]  /*218c0*/  R2UR UR12, R10 ;  /* 0x000000000a0c72ca */ /* 0x000fe200000e0000 */
[----:B------:R-:W-:Y:S01]  /*218d0*/  IMAD R13, R13, 0xf00, R8 ;  /* 0x00000f000d0d7824 */ /* 0x000fe200078e0208 */
[----:B------:R-:W-:Y:S01]  /*218e0*/  R2UR UR19, R5 ;  /* 0x00000000051372ca */ /* 0x000fe200000e0000 */
[----:B------:R-:W-:Y:S01]  /*218f0*/  VIADD R11, R11, 0x1 ;  /* 0x000000010b0b7836 */ /* 0x000fe20000000000 */
[----:B------:R-:W-:Y:S01]  /*21900*/  ISETP.GT.AND P1, PT, R4, 0x1, PT ;  /* 0x000000010400780c */ /* 0x000fe20003f24270 */
[----:B------:R-:W-:Y:S01]  /*21910*/  UIADD3.X UR27, URZ, UR23, URZ, UP1, !UPT ;  /* 0x000000173f1b7290 */ /* 0x000fe20008ffe43f */
[----:B------:R-:W-:Y:S01]  /*21920*/  R2UR UR8, R13 ;  /* 0x000000000d0872ca */ /* 0x000fe200000e0000 */
[----:B------:R-:W-:Y:S01]  /*21930*/  UMOV UR14, 0x0 ;  /* 0x00000000000e7882 */ /* 0x000fe20000000000 */
[----:B------:R-:W-:Y:S01]  /*21940*/  UMOV UR15, 0x10000000 ;  /* 0x10000000000f7882 */ /* 0x000fe20000000000 */
[----:B------:R-:W-:Y:S01]  /*21950*/  UIADD3 UR5, UR5, 0x200, URZ ;  /* 0x0000020005057890 */ /* 0x000fe2000fffe03f */
[----:B------:R-:W-:Y:S01]  /*21960*/  ISETP.NE.AND P0, PT, R11, 0xe, PT ;  /* 0x0000000e0b00780c */ /* 0x000fe20003f05270 */
[----:B------:R-:W-:Y:S01]  /*21970*/  UMOV UR25, 0x30000 ;  /* 0x0003000000197882 */ /* 0x000fe20000000000 */
[----:B------:R-:W-:-:S02]  /*21980*/  VIADD R12, R12, 0x20 ;  /* 0x000000200c0c7836 */ /* 0x000fc40000000000 */
[----:B------:R-:W-:Y:S02]  /*21990*/  SEL R8, RZ, 0x1, P0 ;  /* 0x00000001ff087807 */ /* 0x000fe40000000000 */
[----:B------:R-:W-:Y:S02]  /*219a0*/  SEL R11, R11, RZ, P0 ;  /* 0x000000ff0b0b7207 */ /* 0x000fe40000000000 */
[----:B------:R-:W-:Y:S01]  /*219b0*/  LOP3.LUT R3, R3, R8, RZ, 0x3c, !PT ;  /* 0x0000000803037212 */ /* 0x000fe200078e3cff */
[----:B------:R-:W-:-:S03]  /*219c0*/  UIADD3 UR16, UR8, 0x1c200, URZ ;  /* 0x0001c20008107890 */ /* 0x000fc6000fffe03f */
[----:B------:R-:W-:Y:S02]  /*219d0*/  UMOV UR8, UR5 ;  /* 0x0000000500087c82 */ /* 0x000fe40008000000 */
[----:B------:R0:W-:Y:S02]  /*219e0*/  UTMALDG.3D [UR8], [UR6], desc[UR14] ;  /* 0x00000e08060075b4 */ /* 0x0001e40008011000 */
[----:B0-----:R-:W-:Y:S01]  /*219f0*/  UMOV UR8, UR16 ;  /* 0x0000001000087c82 */ /* 0x001fe20008000000 */
[----:B------:R-:W-:Y:S02]  /*21a00*/  UMOV UR11, UR19 ;  /* 0x00000013000b7c82 */ /* 0x000fe40008000000 */
[----:B------:R0:W-:Y:S02]  /*21a10*/  UTMALDG.3D.MULTICAST [UR8], [UR26], UR25, desc[UR14] ;  /* 0x00000e081a0073b4 */ /* 0x0001e40008011819 */
[----:B0-----:R-:W-:Y:S05]  /*21a20*/  @P1 BRA `(.L_x_534) ;  /* 0xfffffffc003c1947 */ /* 0x001fea000383ffff */
.L_x_531:
[----:B------:R-:W-:Y:S05]  /*21a30*/  BSYNC B1 ;  /* 0x0000000000017941 */ /* 0x000fea0003800000 */
.L_x_530:
[----:B------:R-:W2:Y:S01]  /*21a40*/  LDL.LU R14, [R1+0x3f4] ;  /* 0x0003f400010e7983 */ /* 0x000ea20000300800 */
[----:B------:R-:W-:Y:S01]  /*21a50*/  LOP3.LUT P0, RZ, R9, 0xff, RZ, 0xc0, !PT ;  /* 0x000000ff09ff7812 */ /* 0x000fe2000780c0ff */
[C---:B------:R-:W-:Y:S01]  /*21a60*/  IMAD.IADD R4, R6.reuse, 0x1, R7 ;  /* 0x0000000106047824 */ /* 0x040fe200078e0207 */
[----:B------:R-:W-:Y:S01]  /*21a70*/  ULDC.64 UR6, c[0x0][0x650] ;  /* 0x0001940000067ab9 */ /* 0x000fe20000000a00 */
[----:B------:R-:W3:Y:S01]  /*21a80*/  LDL.LU R13, [R1+0x3f8] ;  /* 0x0003f800010d7983 */ /* 0x000ee20000300800 */
[----:B------:R-:W-:Y:S01]  /*21a90*/  ISETP.GE.U32.AND P1, PT, R6, 0xe, PT ;  /* 0x0000000e0600780c */ /* 0x000fe20003f26070 */
[----:B------:R-:W-:Y:S01]  /*21aa0*/  BSSY B1, `(.L_x_535) ;  /* 0x000006e000017945 */ /* 0x000fe20003800000 */
[----:B------:R-:W-:Y:S01]  /*21ab0*/  IMAD.MOV.U32 R10, RZ, RZ, -0x1 ;  /* 0xffffffffff0a7424 */ /* 0x000fe200078e00ff */
[----:B------:R-:W-:-:S06]  /*21ac0*/  PRMT R9, RZ, 0x7610, R9 ;  /* 0x00007610ff097816 */ /* 0x000fcc0000000009 */
[----:B------:R-:W0:Y:S01]  /*21ad0*/  @P0 S2R R3, SR_CgaCtaId ;  /* 0x0000000000030919 */ /* 0x000e220000008800 */
[----:B------:R-:W-:-:S04]  /*21ae0*/  @P0 MOV R2, 0x400 ;  /* 0x0000040000020802 */ /* 0x000fc80000000f00 */
[----:B0-----:R-:W-:-:S04]  /*21af0*/  @P0 LEA R2, R3, R2, 0x18 ;  /* 0x0000000203020211 */ /* 0x001fc800078ec0ff */
[----:B------:R0:W-:Y:S01]  /*21b00*/  @P0 SYNCS.ARRIVE.TRANS64.A1T0 RZ, [R2+URZ+0xf8], RZ ;  /* 0x0000f8ff02ff09a7 */ /* 0x0001e2000810003f */
[----:B------:R-:W-:-:S04]  /*21b10*/  ISETP.GT.U32.AND P0, PT, R4, 0xd, PT ;  /* 0x0000000d0400780c */ /* 0x000fc80003f04070 */
[----:B------:R-:W-:Y:S02]  /*21b20*/  ISETP.LT.U32.AND P0, PT, R6, 0xe, P0 ;  /* 0x0000000e0600780c */ /* 0x000fe40000701070 */
[----:B0-----:R-:W-:-:S05]  /*21b30*/  SHF.R.U32.HI R2, RZ, 0x1, R4 ;  /* 0x00000001ff027819 */ /* 0x001fca0000011604 */
[----:B------:R-:W-:-:S05]  /*21b40*/  IMAD.WIDE.U32 R2, R2, -0x6db6db6d, RZ ;  /* 0x9249249302027825 */ /* 0x000fca00078e00ff */
[----:B------:R-:W-:Y:S02]  /*21b50*/  SHF.R.U32.HI R5, RZ, 0x2, R3 ;  /* 0x00000002ff057819 */ /* 0x000fe40000011603 */
[----:B------:R-:W-:Y:S02]  /*21b60*/  SEL R3, RZ, 0x1, !P0 ;  /* 0x00000001ff037807 */ /* 0x000fe40004000000 */
[----:B------:R-:W-:Y:S01]  /*21b70*/  PRMT R2, RZ, 0x7610, R2 ;  /* 0x00007610ff027816 */ /* 0x000fe20000000002 */
[----:B------:R-:W-:Y:S01]  /*21b80*/  IMAD R7, R5, -0xe, R4 ;  /* 0xfffffff205077824 */ /* 0x000fe200078e0204 */
[----:B------:R-:W-:Y:S01]  /*21b90*/  LOP3.LUT R0, R0, R3, RZ, 0x3c, !PT ;  /* 0x0000000300007212 */ /* 0x000fe200078e3cff */
[----:B------:R-:W-:-:S03]  /*21ba0*/  IMAD.MOV.U32 R4, RZ, RZ, -0x1 ;  /* 0xffffffffff047424 */ /* 0x000fc600078e00ff */
[----:B------:R-:W-:Y:S01]  /*21bb0*/  @P1 LOP3.LUT R0, R0, 0x1, R5, 0x78, !PT ;  /* 0x0000000100001812 */ /* 0x000fe200078e7805 */
[----:B------:R-:W-:Y:S01]  /*21bc0*/  IMAD.MOV.U32 R5, RZ, RZ, -0x1 ;  /* 0xffffffffff057424 */ /* 0x000fe200078e00ff */
[----:B---3--:R-:W-:-:S04]  /*21bd0*/  IADD3 R13, P0, R13, UR20, RZ ;  /* 0x000000140d0d7c10 */ /* 0x008fc8000ff1e0ff */
[----:B--2---:R-:W-:Y:S01]  /*21be0*/  IADD3.X R14, R14, UR13, RZ, P0, !PT ;  /* 0x0000000d0e0e7c10 */ /* 0x004fe200087fe4ff */
[----:B------:R0:W-:Y:S01]  /*21bf0*/  STL [R1+0x3f8], R13 ;  /* 0x0003f80d01007387 */ /* 0x0001e20000100800 */
[----:B------:R-:W-:-:S03]  /*21c00*/  ISETP.GE.U32.AND P0, PT, R13, UR6, PT ;  /* 0x000000060d007c0c */ /* 0x000fc6000bf06070 */
[----:B------:R0:W-:Y:S01]  /*21c10*/  STL [R1+0x3f4], R14 ;  /* 0x0003f40e01007387 */ /* 0x0001e20000100800 */
[----:B------:R-:W-:-:S13]  /*21c20*/  ISETP.GE.U32.AND.EX P0, PT, R14, UR7, PT, P0 ;  /* 0x000000070e007c0c */ /* 0x000fda000bf06100 */
[----:B0-----:R-:W-:Y:S05]  /*21c30*/  @P0 BRA `(.L_x_536) ;  /* 0x0000000400500947 */ /* 0x001fea0003800000 */
[----:B------:R-:W0:Y:S01]  /*21c40*/  S2R R8, SR_CTAID.X ;  /* 0x0000000000087919 */ /* 0x000e220000002500 */
[----:B------:R-:W-:Y:S01]  /*21c50*/  ULDC UR5, c[0x0][0x150] ;  /* 0x0000540000057ab9 */ /* 0x000fe20000000800 */
[----:B------:R-:W1:Y:S01]  /*21c60*/  LDC R5, c[0x0][0x144] ;  /* 0x00005100ff057b82 */ /* 0x000e620000000800 */
[----:B------:R-:W-:Y:S01]  /*21c70*/  ULDC.64 UR6, c[0x0][0x628] ;  /* 0x00018a0000067ab9 */ /* 0x000fe20000000a00 */
[----:B------:R-:W2:Y:S01]  /*21c80*/  S2R R2, SR_CTAID.Y ;  /* 0x0000000000027919 */ /* 0x000ea20000002600 */
[----:B------:R-:W-:Y:S01]  /*21c90*/  ISETP.NE.U32.AND P0, PT, RZ, UR6, PT ;  /* 0x00000006ff007c0c */ /* 0x000fe2000bf05070 */
[----:B------:R-:W-:-:S03]  /*21ca0*/  ULDC UR8, c[0x0][0x630] ;  /* 0x00018c0000087ab9 */ /* 0x000fc60000000800 */
[----:B------:R-:W-:Y:S01]  /*21cb0*/  ISETP.NE.AND.EX P0, PT, RZ, UR7, PT, P0 ;  /* 0x00000007ff007c0c */ /* 0x000fe2000bf05300 */
[----:B------:R-:W3:Y:S01]  /*21cc0*/  LDC R11, c[0x0][0x148] ;  /* 0x00005200ff0b7b82 */ /* 0x000ee20000000800 */
[----:B0-----:R-:W-:Y:S02]  /*21cd0*/  I2FP.F32.U32 R3, R8 ;  /* 0x0000000800037245 */ /* 0x001fe40000201000 */
[----:B--2---:R-:W-:-:S03]  /*21ce0*/  I2FP.F32.U32 R4, R2 ;  /* 0x0000000200047245 */ /* 0x004fc60000201000 */
[----:B------:R-:W-:Y:S01]  /*21cf0*/  FMUL R3, R3, UR5 ;  /* 0x0000000503037c20 */ /* 0x000fe20008400000 */
[----:B------:R-:W-:Y:S02]  /*21d00*/  ULDC UR5, c[0x0][0x154] ;  /* 0x0000550000057ab9 */ /* 0x000fe40000000800 */
[----:B------:R-:W-:-:S03]  /*21d10*/  FMUL R10, R4, UR5 ;  /* 0x00000005040a7c20 */ /* 0x000fc60008400000 */
[----:B------:R-:W0:Y:S08]  /*21d20*/  F2I.U32.TRUNC.NTZ R3, R3 ;  /* 0x0000000300037305 */ /* 0x000e30000020f000 */
[----:B------:R-:W2:Y:S01]  /*21d30*/  F2I.U32.TRUNC.NTZ R10, R10 ;  /* 0x0000000a000a7305 */ /* 0x000ea2000020f000 */
[----:B0-----:R-:W-:Y:S02]  /*21d40*/  IMAD.MOV R4, RZ, RZ, -R3 ;  /* 0x000000ffff047224 */ /* 0x001fe400078e0a03 */
[----:B------:R-:W-:-:S02]  /*21d50*/  IMAD.MOV.U32 R3, RZ, RZ, R14 ;  /* 0x000000ffff037224 */ /* 0x000fc400078e000e */
[----:B-1----:R-:W-:Y:S02]  /*21d60*/  IMAD R8, R5, R4, R8 ;  /* 0x0000000405087224 */ /* 0x002fe400078e0208 */
[----:B--2---:R-:W-:-:S04]  /*21d70*/  IMAD.MOV R4, RZ, RZ, -R10 ;  /* 0x000000ffff047224 */ /* 0x004fc800078e0a0a */
[----:B---3--:R-:W-:Y:S02]  /*21d80*/  @P4 IMAD R8, R11, R4, R2 ;  /* 0x000000040b084224 */ /* 0x008fe400078e0202 */
[----:B------:R-:W-:Y:S01]  /*21d90*/  IMAD.MOV.U32 R2, RZ, RZ, R13 ;  /* 0x000000ffff027224 */ /* 0x000fe200078e000d */
[----:B------:R-:W-:Y:S06]  /*21da0*/  @!P0 BRA `(.L_x_537) ;  /* 0x0000000000288947 */ /* 0x000fec0003800000 */
[----:B------:R-:W-:Y:S02]  /*21db0*/  ULDC UR5, c[0x0][0x634] ;  /* 0x00018d0000057ab9 */ /* 0x000fe40000000800 */
[----:B------:R-:W-:-:S05]  /*21dc0*/  IADD3 R3, P0, R13, UR5, RZ ;  /* 0x000000050d037c10 */ /* 0x000fca000ff1e0ff */
[----:B------:R-:W-:-:S04]  /*21dd0*/  IMAD.X R11, RZ, RZ, R14, P0 ;  /* 0x000000ffff0b7224 */ /* 0x000fc800000e060e */
[----:B------:R-:W-:-:S04]  /*21de0*/  IMAD.WIDE.U32 R4, R11, UR6, RZ ;  /* 0x000000060b047c25 */ /* 0x000fc8000f8e00ff */
[----:B------:R-:W-:-:S04]  /*21df0*/  IMAD.WIDE.U32 R4, P0, R3, UR7, R4 ;  /* 0x0000000703047c25 */ /* 0x000fc8000f800004 */
[----:B------:R-:W-:-:S04]  /*21e00*/  IMAD.WIDE.U32 R2, R3, UR6, RZ ;  /* 0x0000000603027c25 */ /* 0x000fc8000f8e00ff */
[----:B------:R-:W-:Y:S01]  /*21e10*/  IMAD.MOV.U32 R2, RZ, RZ, R5 ;  /* 0x000000ffff027224 */ /* 0x000fe200078e0005 */
[----:B------:R-:W-:Y:S01]  /*21e20*/  IADD3 RZ, P1, R3, R4, RZ ;  /* 0x0000000403ff7210 */ /* 0x000fe20007f3e0ff */
[----:B------:R-:W-:-:S04]  /*21e30*/  IMAD.X R3, RZ, RZ, RZ, P0 ;  /* 0x000000ffff037224 */ /* 0x000fc800000e06ff */
[----:B------:R-:W-:-:S08]  /*21e40*/  IMAD.WIDE.U32.X R2, R11, UR7, R2, P1 ;  /* 0x000000070b027c25 */ /* 0x000fd000088e0402 */
.L_x_537:
[--C-:B------:R-:W-:Y:S01]  /*21e50*/  SHF.R.U64 R10, R2, UR8, R3.reuse ;  /* 0x00000008020a7c19 */ /* 0x100fe20008001203 */
[----:B------:R-:W-:Y:S01]  /*21e60*/  ULDC.64 UR6, c[0x0][0x620] ;  /* 0x0001880000067ab9 */ /* 0x000fe20000000a00 */
[----:B------:R-:W-:Y:S01]  /*21e70*/  SHF.R.U32.HI R2, RZ, UR8, R3 ;  /* 0x00000008ff027c19 */ /* 0x000fe20008011603 */
[----:B------:R-:W-:Y:S01]  /*21e80*/  IMAD.MOV.U32 R3, RZ, RZ, R14 ;  /* 0x000000ffff037224 */ /* 0x000fe200078e000e */
[----:B------:R-:W-:Y:S01]  /*21e90*/  IADD3 R11, P0, RZ, -R10, RZ ;  /* 0x8000000aff0b7210 */ /* 0x000fe20007f1e0ff */
[----:B------:R-:W-:-:S04]  /*21ea0*/  ULDC UR5, c[0x0][0x618] ;  /* 0x0001860000057ab9 */ /* 0x000fc80000000800 */
[----:B------:R-:W-:-:S04]  /*21eb0*/  IMAD.X R2, RZ, RZ, ~R2, P0 ;  /* 0x000000ffff027224 */ /* 0x000fc800000e0e02 */
[----:B------:R-:W-:-:S04]  /*21ec0*/  IMAD R2, R2, UR6, RZ ;  /* 0x0000000602027c24 */ /* 0x000fc8000f8e02ff */
[----:B------:R-:W-:Y:S02]  /*21ed0*/  IMAD R5, R11, UR7, R2 ;  /* 0x000000070b057c24 */ /* 0x000fe4000f8e0202 */
[----:B------:R-:W-:-:S04]  /*21ee0*/  IMAD.MOV.U32 R2, RZ, RZ, R13 ;  /* 0x000000ffff027224 */ /* 0x000fc800078e000d */
[----:B------:R-:W-:Y:S01]  /*21ef0*/  IMAD.WIDE.U32 R2, R11, UR6, R2 ;  /* 0x000000060b027c25 */ /* 0x000fe2000f8e0002 */
[----:B------:R-:W-:Y:S02]  /*21f00*/  ULDC.64 UR6, c[0x0][0x640] ;  /* 0x0001900000067ab9 */ /* 0x000fe40000000a00 */
[----:B------:R-:W-:Y:S01]  /*21f10*/  ISETP.NE.U32.AND P0, PT, RZ, UR6, PT ;  /* 0x00000006ff007c0c */ /* 0x000fe2000bf05070 */
[----:B------:R-:W-:-:S03]  /*21f20*/  IMAD.IADD R3, R3, 0x1, R5 ;  /* 0x0000000103037824 */ /* 0x000fc600078e0205 */
[----:B------:R-:W-:Y:S02]  /*21f30*/  ISETP.NE.AND.EX P0, PT, RZ, UR7, PT, P0 ;  /* 0x00000007ff007c0c */ /* 0x000fe4000bf05300 */
[--C-:B------:R-:W-:Y:S02]  /*21f40*/  SHF.R.U64 R11, R2, UR5, R3.reuse ;  /* 0x00000005020b7c19 */ /* 0x100fe40008001203 */
[----:B------:R-:W-:Y:S01]  /*21f50*/  SHF.R.U32.HI R2, RZ, UR5, R3 ;  /* 0x00000005ff027c19 */ /* 0x000fe20008011603 */
[----:B------:R-:W-:-:S03]  /*21f60*/  ULDC UR5, c[0x0][0x608] ;  /* 0x0001820000057ab9 */ /* 0x000fc60000000800 */
[--C-:B------:R-:W-:Y:S02]  /*21f70*/  SHF.R.U64 R12, R11, UR5, R2.reuse ;  /* 0x000000050b0c7c19 */ /* 0x100fe40008001202 */
[----:B------:R-:W-:Y:S01]  /*21f80*/  SHF.R.U32.HI R3, RZ, UR5, R2 ;  /* 0x00000005ff037c19 */ /* 0x000fe20008011602 */
[----:B------:R-:W-:-:S03]  /*21f90*/  ULDC UR5, c[0x0][0x658] ;  /* 0x0001960000057ab9 */ /* 0x000fc60000000800 */
[--C-:B------:R-:W-:Y:S02]  /*21fa0*/  SHF.R.U64 R13, R12, UR5, R3.reuse ;  /* 0x000000050c0d7c19 */ /* 0x100fe40008001203 */
[----:B------:R-:W-:-:S03]  /*21fb0*/  SHF.R.U32.HI R14, RZ, UR5, R3 ;  /* 0x00000005ff0e7c19 */ /* 0x000fc60008011603 */
[----:B------:R-:W-:Y:S02]  /*21fc0*/  IMAD.MOV.U32 R2, RZ, RZ, R13 ;  /* 0x000000ffff027224 */ /* 0x000fe400078e000d */
        /* <DEDUP_REMOVED lines=12> */
.L_x_538:
[----:B------:R-:W-:Y:S01]  /*22090*/  ULDC UR5, c[0x0][0x648] ;  /* 0x0001920000057ab9 */ /* 0x000fe20000000800 */
[----:B------:R-:W-:Y:S02]  /*220a0*/  LOP3.LUT R12, R12, UR17, RZ, 0xc0, !PT ;  /* 0x000000110c0c7c12 */ /* 0x000fe4000f8ec0ff */
[----:B------:R-:W-:Y:S01]  /*220b0*/  SHF.R.U64 R3, R2, UR5, R3 ;  /* 0x0000000502037c19 */ /* 0x000fe20008001203 */
[----:B------:R-:W-:-:S04]  /*220c0*/  ULDC UR5, c[0x0][0x638] ;  /* 0x00018e0000057ab9 */ /* 0x000fc80000000800 */
[----:B------:R-:W-:Y:S02]  /*220d0*/  IMAD.MOV R2, RZ, RZ, -R3 ;  /* 0x000000ffff027224 */ /* 0x000fe400078e0a03 */
[----:B------:R-:W-:Y:S02]  /*220e0*/  IMAD R5, R3, UR18, R12 ;  /* 0x0000001203057c24 */ /* 0x000fe4000f8e020c */
[----:B------:R-:W-:Y:S01]  /*220f0*/  IMAD R13, R2, UR5, R13 ;  /* 0x00000005020d7c24 */ /* 0x000fe2000f8e020d */
[----:B------:R-:W-:Y:S01]  /*22100*/  ULDC UR5, c[0x0][0x610] ;  /* 0x0001840000057ab9 */ /* 0x000fe20000000800 */
[----:B------:R-:W-:Y:S01]  /*22110*/  LOP3.LUT R2, R11, UR4, RZ, 0xc0, !PT ;  /* 0x000000040b027c12 */ /* 0x000fe2000f8ec0ff */
[----:B------:R-:W-:Y:S01]  /*22120*/  IMAD R8, R5, UR5, R8 ;  /* 0x0000000505087c24 */ /* 0x000fe2000f8e0208 */
[----:B------:R-:W-:-:S03]  /*22130*/  ULDC UR5, c[0x0][0x600] ;  /* 0x0001800000057ab9 */ /* 0x000fc60000000800 */
[----:B------:R-:W-:Y:S02]  /*22140*/  IMAD R13, R13, UR5, R2 ;  /* 0x000000050d0d7c24 */ /* 0x000fe4000f8e0202 */
[----:B------:R-:W-:-:S03]  /*22150*/  IMAD.MOV.U32 R2, RZ, RZ, 0x1 ;  /* 0x00000001ff027424 */ /* 0x000fc600078e00ff */
[----:B------:R-:W-:Y:S02]  /*22160*/  SEL R4, R13, R8, !P4 ;  /* 0x000000080d047207 */ /* 0x000fe40006000000 */
[----:B------:R-:W-:-:S07]  /*22170*/  SEL R5, R8, R13, !P4 ;  /* 0x0000000d08057207 */ /* 0x000fce0006000000 */
.L_x_536:
[----:B------:R-:W-:Y:S05]  /*22180*/  BSYNC B1 ;  /* 0x0000000000017941 */ /* 0x000fea0003800000 */
.L_x_535:
[----:B------:R-:W-:-:S13]  /*22190*/  LOP3.LUT P0, RZ, R2, 0xff, RZ, 0xc0, !PT ;  /* 0x000000ff02ff7812 */ /* 0x000fda000780c0ff */
[----:B------:R-:W-:Y:S05]  /*221a0*/  @P0 BRA `(.L_x_539) ;  /* 0xfffffff400240947 */ /* 0x000fea000383ffff */
[----:B------:R-:W-:Y:S05]  /*221b0*/  BSYNC B0 ;  /* 0x0000000000007941 */ /* 0x000fea0003800000 */
.L_x_528:
[----:B------:R-:W-:-:S03]  /*221c0*/  UMOV UR5, 0xffffffff ;  /* 0xffffffff00057882 */ /* 0x000fc60000000000 */
[----:B------:R-:W-:Y:S05]  /*221d0*/  BRA.DIV UR5, `(.L_x_540) ;  /* 0x0000000a05987947 */ /* 0x000fea000b800000 */
[----:B------:R-:W-:-:S13]  /*221e0*/  ELECT P0, URZ, PT ;  /* 0x00000000003f782f */ /* 0x000fda0003800000 */
.L_x_564:
[----:B------:R-:W-:Y:S04]  /*221f0*/  BSSY B0, `(.L_x_541) ;  /* 0x0000088000007945 */ /* 0x000fe80003800000 */
[----:B------:R-:W-:Y:S05]  /*22200*/  @!P0 BRA `(.L_x_542) ;  /* 0x0000000800188947 */ /* 0x000fea0003800000 */
[----:B------:R-:W2:Y:S02]  /*22210*/  LDL R2, [R1+0x3f0] ;  /* 0x0003f00001027983 */ /* 0x000ea40000100800 */
[----:B--2---:R-:W-:-:S13]  /*22220*/  R2UR UR5, R2 ;  /* 0x00000000020572ca */ /* 0x004fda00000e0000 */
[----:B------:R-:W-:-:S04]  /*22230*/  ULOP3.LUT UR5, UR5, 0x2, URZ, 0xfc, !UPT ;  /* 0x0000000205057892 */ /* 0x000fc8000f8efc3f */
[----:B------:R-:W-:-:S06]  /*22240*/  UISETP.NE.AND UP0, UPT, UR5, 0x3, UPT ;  /* 0x000000030500788c */ /* 0x000fcc000bf05270 */
[----:B------:R-:W-:-:S13]  /*22250*/  PLOP3.LUT P0, PT, PT, PT, UP0, 0x80, 0x0 ;  /* 0x000000000000781c */ /* 0x000fda0003f0f008 */
[----:B------:R-:W-:Y:S05]  /*22260*/  @!P0 BRA `(.L_x_543) ;  /* 0x0000000000048947 */ /* 0x000fea0003800000 */
[----:B------:R-:W-:Y:S01]  /*22270*/  BPT.TRAP 0x1 ;  /* 0x000000040000795c */ /* 0x000fe20000300000 */
.L_x_543:
[----:B------:R-:W0:Y:S01]  /*22280*/  S2R R3, SR_CgaCtaId ;  /* 0x0000000000037919 */ /* 0x000e220000008800 */
[----:B------:R-:W-:-:S04]  /*22290*/  MOV R2, 0x400 ;  /* 0x0000040000027802 */ /* 0x000fc80000000f00 */
[----:B0-----:R-:W-:Y:S02]  /*222a0*/  LEA R2, R3, R2, 0x18 ;  /* 0x0000000203027211 */ /* 0x001fe400078ec0ff */
[----:B------:R-:W-:-:S03]  /*222b0*/  SHF.L.U32 R3, R0, 0x1f, RZ ;  /* 0x0000001f00037819 */ /* 0x000fc600000006ff */
[----:B------:R-:W-:-:S04]  /*222c0*/  VIADD R2, R2, 0x70 ;  /* 0x0000007002027836 */ /* 0x000fc80000000000 */
[----:B------:R-:W-:-:S04]  /*222d0*/  IMAD R4, R7, 0x8, R2 ;  /* 0x0000000807047824 */ /* 0x000fc800078e0202 */
[----:B------:R-:W0:Y:S02]  /*222e0*/  SYNCS.PHASECHK.TRANS64.TRYWAIT P0, [R4+URZ], R3 ;  /* 0x00000003040075a7 */ /* 0x000e24000800017f */
[----:B0-----:R-:W-:Y:S05]  /*222f0*/  @!P0 BRA `(.L_x_544) ;  /* 0x0000000800708947 */ /* 0x001fea0003800000 */
.L_x_565:
[----:B------:R-:W-:-:S05]  /*22300*/  VIADD R7, R7, 0x1 ;  /* 0x0000000107077836 */ /* 0x000fca0000000000 */
[----:B------:R-:W-:-:S04]  /*22310*/  ISETP.NE.AND P0, PT, R7, 0xe, PT ;  /* 0x0000000e0700780c */ /* 0x000fc80003f05270 */
[----:B0-----:R-:W-:Y:S02]  /*22320*/  SEL R3, RZ, 0x1, P0 ;  /* 0x00000001ff037807 */ /* 0x001fe40000000000 */
[----:B------:R-:W-:Y:S02]  /*22330*/  SEL R7, R7, RZ, P0 ;  /* 0x000000ff07077207 */ /* 0x000fe40000000000 */
[----:B------:R-:W-:-:S03]  /*22340*/  LOP3.LUT R4, R0, R3, RZ, 0x3c, !PT ;  /* 0x0000000300047212 */ /* 0x000fc600078e3cff */
[----:B------:R-:W-:Y:S01]  /*22350*/  IMAD R3, R7, 0x8, R2 ;  /* 0x0000000807037824 */ /* 0x000fe200078e0202 */
[----:B------:R-:W-:-:S04]  /*22360*/  SHF.L.U32 R0, R4, 0x1f, RZ ;  /* 0x0000001f04007819 */ /* 0x000fc800000006ff */
[----:B------:R-:W0:Y:S02]  /*22370*/  SYNCS.PHASECHK.TRANS64.TRYWAIT P0, [R3+URZ], R0 ;  /* 0x00000000030075a7 */ /* 0x000e24000800017f */
[----:B0-----:R-:W-:Y:S05]  /*22380*/  @!P0 BRA `(.L_x_545) ;  /* 0x0000000800608947 */ /* 0x001fea0003800000 */
.L_x_566:
[----:B0-----:R-:W-:-:S05]  /*22390*/  VIADD R0, R7, 0x1 ;  /* 0x0000000107007836 */ /* 0x001fca0000000000 */
[----:B------:R-:W-:-:S04]  /*223a0*/  ISETP.NE.AND P0, PT, R0, 0xe, PT ;  /* 0x0000000e0000780c */ /* 0x000fc80003f05270 */
[----:B------:R-:W-:Y:S02]  /*223b0*/  SEL R3, RZ, 0x1, P0 ;  /* 0x00000001ff037807 */ /* 0x000fe40000000000 */
[----:B------:R-:W-:Y:S02]  /*223c0*/  SEL R5, R0, RZ, P0 ;  /* 0x000000ff00057207 */ /* 0x000fe40000000000 */
[----:B------:R-:W-:-:S03]  /*223d0*/  LOP3.LUT R4, R4, R3, RZ, 0x3c, !PT ;  /* 0x0000000304047212 */ /* 0x000fc600078e3cff */
[----:B------:R-:W-:Y:S01]  /*223e0*/  IMAD R3, R5, 0x8, R2 ;  /* 0x0000000805037824 */ /* 0x000fe200078e0202 */
[----:B------:R-:W-:-:S04]  /*223f0*/  SHF.L.U32 R0, R4, 0x1f, RZ ;  /* 0x0000001f04007819 */ /* 0x000fc800000006ff */
[----:B------:R-:W0:Y:S02]  /*22400*/  SYNCS.PHASECHK.TRANS64.TRYWAIT P0, [R3+URZ], R0 ;  /* 0x00000000030075a7 */ /* 0x000e24000800017f */
[----:B0-----:R-:W-:Y:S05]  /*22410*/  @!P0 BRA `(.L_x_546) ;  /* 0x0000000800508947 */ /* 0x001fea0003800000 */
.L_x_567:
        /* <DEDUP_REMOVED lines=9> */
.L_x_568:
        /* <DEDUP_REMOVED lines=9> */
.L_x_569:
        /* <DEDUP_REMOVED lines=9> */
.L_x_570:
        /* <DEDUP_REMOVED lines=9> */
.L_x_571:
        /* <DEDUP_REMOVED lines=9> */
.L_x_572:
        /* <DEDUP_REMOVED lines=9> */
.L_x_573:
        /* <DEDUP_REMOVED lines=9> */
.L_x_574:
        /* <DEDUP_REMOVED lines=9> */
.L_x_575:
        /* <DEDUP_REMOVED lines=9> */
.L_x_576:
        /* <DEDUP_REMOVED lines=9> */
.L_x_577:
[----:B0-----:R-:W-:-:S05]  /*229c0*/  VIADD R0, R5, 0x1 ;  /* 0x0000000105007836 */ /* 0x001fca0000000000 */
[----:B------:R-:W-:-:S04]  /*229d0*/  ISETP.NE.AND P0, PT, R0, 0xe, PT ;  /* 0x0000000e0000780c */ /* 0x000fc80003f05270 */
[----:B------:R-:W-:Y:S02]  /*229e0*/  SEL R4, RZ, 0x1, P0 ;  /* 0x00000001ff047807 */ /* 0x000fe40000000000 */
[----:B------:R-:W-:Y:S02]  /*229f0*/  SEL R3, R0, RZ, P0 ;  /* 0x000000ff00037207 */ /* 0x000fe40000000000 */
[----:B------:R-:W-:-:S03]  /*22a00*/  LOP3.LUT R0, R7, R4, RZ, 0x3c, !PT ;  /* 0x0000000407007212 */ /* 0x000fc600078e3cff */
[----:B------:R-:W-:Y:S01]  /*22a10*/  IMAD R3, R3, 0x8, R2 ;  /* 0x0000000803037824 */ /* 0x000fe200078e0202 */
[----:B------:R-:W-:-:S07]  /*22a20*/  SHF.L.U32 R0, R0, 0x1f, RZ ;  /* 0x0000001f00007819 */ /* 0x000fce00000006ff */
.L_x_557:
[----:B0-----:R0:W1:Y:S02]  /*22a30*/  SYNCS.PHASECHK.TRANS64.TRYWAIT P0, [R3+URZ], R0 ;  /* 0x00000000030075a7 */ /* 0x001064000800017f */
[----:B-1----:R-:W-:Y:S05]  /*22a40*/  @!P0 NANOSLEEP.SYNCS 0x989680 ;  /* 0x009896800000895d */ /* 0x002fea0003900000 */
[----:B------:R-:W1:Y:S02]  /*22a50*/  @!P0 SYNCS.PHASECHK.TRANS64 P0, [R3+URZ], R0 ;  /* 0x00000000030085a7 */ /* 0x000e64000800007f */
[----:B-1----:R-:W-:Y:S05]  /*22a60*/  @!P0 BRA `(.L_x_557) ;  /* 0xfffffffc00f08947 */ /* 0x002fea000383ffff */
.L_x_542:
[----:B------:R-:W-:Y:S05]  /*22a70*/  BSYNC B0 ;  /* 0x0000000000007941 */ /* 0x000fea0003800000 */
.L_x_541:
[----:B------:R-:W-:Y:S05]  /*22a80*/  EXIT ;  /* 0x000000000000794d */ /* 0x000fea0003800000 */
.L_x_22:
[----:B-1----:R-:W-:-:S04]  /*22a90*/  IMAD.U32 R3, RZ, RZ, UR8 ;  /* 0x00000008ff037e24 */ /* 0x002fc8000f8e00ff */
[----:B------:R1:W3:Y:S03]  /*22aa0*/  SYNCS.PHASECHK.TRANS64.TRYWAIT P0, [R3+URZ], R2 ;  /* 0x00000002030075a7 */ /* 0x0002e6000800017f */
[----:B---3--:R-:W-:Y:S05]  /*22ab0*/  @!P0 NANOSLEEP.SYNCS 0x989680 ;  /* 0x009896800000895d */ /* 0x008fea0003900000 */
[----:B------:R-:W3:Y:S02]  /*22ac0*/  @!P0 SYNCS.PHASECHK.TRANS64 P0, [R3+URZ], R2 ;  /* 0x00000002030085a7 */ /* 0x000ee4000800007f */
[----:B---3--:R-:W-:Y:S05]  /*22ad0*/  @!P0 BRA `(.L_x_22) ;  /* 0xfffffffc00ec8947 */ /* 0x008fea000383ffff */
[----:B------:R-:W-:Y:S05]  /*22ae0*/  BRA `(.L_x_21) ;  /* 0xfffffe0400107947 */ /* 0x000fea000383ffff */
.L_x_28:
[----:B-----5:R3:W-:Y:S02]  /*22af0*/  STL [R1+0x41c], R0 ;  /* 0x00041c0001007387 */ /* 0x0207e40000100800 */
[----:B---3--:R-:W-:-:S04]  /*22b00*/  IMAD.U32 R0, RZ, RZ, UR10 ;  /* 0x0000000aff007e24 */ /* 0x008fc8000f8e00ff */
[----:B------:R3:W4:Y:S03]  /*22b10*/  SYNCS.PHASECHK.TRANS64.TRYWAIT P0, [R0+URZ], R5 ;  /* 0x00000005000075a7 */ /* 0x000726000800017f */
[----:B----4-:R-:W-:Y:S05]  /*22b20*/  @!P0 NANOSLEEP.SYNCS 0x989680 ;  /* 0x009896800000895d */ /* 0x010fea0003900000 */
[----:B------:R3:W4:Y:S02]  /*22b30*/  @!P0 SYNCS.PHASECHK.TRANS64 P0, [R0+URZ], R5 ;  /* 0x00000005000085a7 */ /* 0x000724000800007f */
[----:B---3--:R3:W5:Y:S02]  /*22b40*/  LDL.LU R0, [R1+0x41c] ;  /* 0x00041c0001007983 */ /* 0x0087640000300800 */
[----:B---34-:R-:W-:Y:S05]  /*22b50*/  @!P0 BRA `(.L_x_28) ;  /* 0xfffffffc00e48947 */ /* 0x018fea000383ffff */
[----:B------:R-:W-:Y:S05]  /*22b60*/  BRA `(.L_x_27) ;  /* 0xfffffe4000a47947 */ /* 0x000fea000383ffff */
.L_x_529:
[----:B------:R-:W-:Y:S01]  /*22b70*/  BSSY B1, `(.L_x_558) ;  /* 0x0000006000017945 */ /* 0x000fe20003800000 */
[----:B------:R-:W-:-:S07]  /*22b80*/  IMAD.MOV.U32 R2, RZ, RZ, -0x1 ;  /* 0xffffffffff027424 */ /* 0x000fce00078e00ff */
[----:B------:R-:W-:Y:S05]  /*22b90*/  WARPSYNC.COLLECTIVE R2, `(.L_x_559) ;  /* 0x00000000020c7348 */ /* 0x000fea0003c00000 */
[----:B------:R-:W-:Y:S02]  /*22ba0*/  ELECT P0, UR62, PT ;  /* 0x00000000003e782f */ /* 0x000fe40003800000 */
[----:B------:R-:W-:Y:S01]  /*22bb0*/  MOV R2, UR62 ;  /* 0x0000003e00027c02 */ /* 0x000fe20008000f00 */
[----:B------:R-:W-:Y:S10]  /*22bc0*/  ENDCOLLECTIVE ;  /* 0x000000000000791b */ /* 0x000ff40003800000 */
.L_x_559:
[----:B------:R-:W-:Y:S05]  /*22bd0*/  BSYNC B1 ;  /* 0x0000000000017941 */ /* 0x000fea0003800000 */
.L_x_558:
[----:B------:R-:W-:Y:S05]  /*22be0*/  BRA `(.L_x_560) ;  /* 0xffffffe800a07947 */ /* 0x000fea000383ffff */
.L_x_532:
[----:B0-----:R0:W1:Y:S02]  /*22bf0*/  SYNCS.PHASECHK.TRANS64.TRYWAIT P0, [R14+URZ+0x70], R13 ;  /* 0x0000700d0e0075a7 */ /* 0x001064000800017f */
[----:B-1----:R-:W-:Y:S05]  /*22c00*/  @!P0 NANOSLEEP.SYNCS 0x989680 ;  /* 0x009896800000895d */ /* 0x002fea0003900000 */
[----:B------:R-:W1:Y:S02]  /*22c10*/  @!P0 SYNCS.PHASECHK.TRANS64 P0, [R14+URZ+0x70], R13 ;  /* 0x0000700d0e0085a7 */ /* 0x000e64000800007f */
[----:B-1----:R-:W-:Y:S05]  /*22c20*/  @!P0 BRA `(.L_x_532) ;  /* 0xfffffffc00f08947 */ /* 0x002fea000383ffff */
[----:B------:R-:W-:Y:S05]  /*22c30*/  BRA `(.L_x_561) ;  /* 0xffffffe800d47947 */ /* 0x000fea000383ffff */
.L_x_540:
[----:B------:R-:W-:Y:S01]  /*22c40*/  BSSY B0, `(.L_x_562) ;  /* 0x0000006000007945 */ /* 0x000fe20003800000 */
[----:B------:R-:W-:-:S07]  /*22c50*/  IMAD.MOV.U32 R2, RZ, RZ, -0x1 ;  /* 0xffffffffff027424 */ /* 0x000fce00078e00ff */
[----:B------:R-:W-:Y:S05]  /*22c60*/  WARPSYNC.COLLECTIVE R2, `(.L_x_563) ;  /* 0x00000000020c7348 */ /* 0x000fea0003c00000 */
[----:B------:R-:W-:Y:S02]  /*22c70*/  ELECT P0, UR62, PT ;  /* 0x00000000003e782f */ /* 0x000fe40003800000 */
[----:B------:R-:W-:Y:S01]  /*22c80*/  MOV R2, UR62 ;  /* 0x0000003e00027c02 */ /* 0x000fe20008000f00 */
[----:B------:R-:W-:Y:S10]  /*22c90*/  ENDCOLLECTIVE ;  /* 0x000000000000791b */ /* 0x000ff40003800000 */
.L_x_563:
[----:B------:R-:W-:Y:S05]  /*22ca0*/  BSYNC B0 ;  /* 0x0000000000007941 */ /* 0x000fea0003800000 */
.L_x_562:
[----:B------:R-:W-:Y:S05]  /*22cb0*/  BRA `(.L_x_564) ;  /* 0xfffffff4004c7947 */ /* 0x000fea000383ffff */
.L_x_544:
[----:B0-----:R0:W1:Y:S02]  /*22cc0*/  SYNCS.PHASECHK.TRANS64.TRYWAIT P0, [R4+URZ], R3 ;  /* 0x00000003040075a7 */ /* 0x001064000800017f */
[----:B-1----:R-:W-:Y:S05]  /*22cd0*/  @!P0 NANOSLEEP.SYNCS 0x989680 ;  /* 0x009896800000895d */ /* 0x002fea0003900000 */
[----:B------:R-:W1:Y:S02]  /*22ce0*/  @!P0 SYNCS.PHASECHK.TRANS64 P0, [R4+URZ], R3 ;  /* 0x00000003040085a7 */ /* 0x000e64000800007f */
[----:B-1----:R-:W-:Y:S05]  /*22cf0*/  @!P0 BRA `(.L_x_544) ;  /* 0xfffffffc00f08947 */ /* 0x002fea000383ffff */
[----:B------:R-:W-:Y:S05]  /*22d00*/  BRA `(.L_x_565) ;  /* 0xfffffff4007c7947 */ /* 0x000fea000383ffff */
.L_x_545:
[----:B0-----:R0:W1:Y:S02]  /*22d10*/  SYNCS.PHASECHK.TRANS64.TRYWAIT P0, [R3+URZ], R0 ;  /* 0x00000000030075a7 */ /* 0x001064000800017f */
[----:B-1----:R-:W-:Y:S05]  /*22d20*/  @!P0 NANOSLEEP.SYNCS 0x989680 ;  /* 0x009896800000895d */ /* 0x002fea0003900000 */
[----:B------:R-:W1:Y:S02]  /*22d30*/  @!P0 SYNCS.PHASECHK.TRANS64 P0, [R3+URZ], R0 ;  /* 0x00000000030085a7 */ /* 0x000e64000800007f */
[----:B-1----:R-:W-:Y:S05]  /*22d40*/  @!P0 BRA `(.L_x_545) ;  /* 0xfffffffc00f08947 */ /* 0x002fea000383ffff */
[----:B------:R-:W-:Y:S05]  /*22d50*/  BRA `(.L_x_566) ;  /* 0xfffffff4008c7947 */ /* 0x000fea000383ffff */
.L_x_546:
[----:B0-----:R0:W1:Y:S02]  /*22d60*/  SYNCS.PHASECHK.TRANS64.TRYWAIT P0, [R3+URZ], R0 ;  /* 0x00000000030075a7 */ /* 0x001064000800017f */
[----:B-1----:R-:W-:Y:S05]  /*22d70*/  @!P0 NANOSLEEP.SYNCS 0x989680 ;  /* 0x009896800000895d */ /* 0x002fea0003900000 */
[----:B------:R-:W1:Y:S02]  /*22d80*/  @!P0 SYNCS.PHASECHK.TRANS64 P0, [R3+URZ], R0 ;  /* 0x00000000030085a7 */ /* 0x000e64000800007f */
[----:B-1----:R-:W-:Y:S05]  /*22d90*/  @!P0 BRA `(.L_x_546) ;  /* 0xfffffffc00f08947 */ /* 0x002fea000383ffff */
[----:B------:R-:W-:Y:S05]  /*22da0*/  BRA `(.L_x_567) ;  /* 0xfffffff4009c7947 */ /* 0x000fea000383ffff */
.L_x_547:
[----:B0-----:R0:W1:Y:S02]  /*22db0*/  SYNCS.PHASECHK.TRANS64.TRYWAIT P0, [R3+URZ], R0 ;  /* 0x00000000030075a7 */ /* 0x001064000800017f */
[----:B-1----:R-:W-:Y:S05]  /*22dc0*/  @!P0 NANOSLEEP.SYNCS 0x989680 ;  /* 0x009896800000895d */ /* 0x002fea0003900000 */
[----:B------:R-:W1:Y:S02]  /*22dd0*/  @!P0 SYNCS.PHASECHK.TRANS64 P0, [R3+URZ], R0 ;  /* 0x00000000030085a7 */ /* 0x000e64000800007f */
[----:B-1----:R-:W-:Y:S05]  /*22de0*/  @!P0 BRA `(.L_x_547) ;  /* 0xfffffffc00f08947 */ /* 0x002fea000383ffff */
[----:B------:R-:W-:Y:S05]  /*22df0*/  BRA `(.L_x_568) ;  /* 0xfffffff400ac7947 */ /* 0x000fea000383ffff */
.L_x_548:
[----:B0-----:R0:W1:Y:S02]  /*22e00*/  SYNCS.PHASECHK.TRANS64.TRYWAIT P0, [R3+URZ], R0 ;  /* 0x00000000030075a7 */ /* 0x001064000800017f */
[----:B-1----:R-:W-:Y:S05]  /*22e10*/  @!P0 NANOSLEEP.SYNCS 0x989680 ;  /* 0x009896800000895d */ /* 0x002fea0003900000 */
[----:B------:R-:W1:Y:S02]  /*22e20*/  @!P0 SYNCS.PHASECHK.TRANS64 P0, [R3+URZ], R0 ;  /* 0x00000000030085a7 */ /* 0x000e64000800007f */
[----:B-1----:R-:W-:Y:S05]  /*22e30*/  @!P0 BRA `(.L_x_548) ;  /* 0xfffffffc00f08947 */ /* 0x002fea000383ffff */
[----:B------:R-:W-:Y:S05]  /*22e40*/  BRA `(.L_x_569) ;  /* 0xfffffff400bc7947 */ /* 0x000fea000383ffff */
.L_x_549:
[----:B0-----:R0:W1:Y:S02]  /*22e50*/  SYNCS.PHASECHK.TRANS64.TRYWAIT P0, [R3+URZ], R0 ;  /* 0x00000000030075a7 */ /* 0x001064000800017f */
[----:B-1----:R-:W-:Y:S05]  /*22e60*/  @!P0 NANOSLEEP.SYNCS 0x989680 ;  /* 0x009896800000895d */ /* 0x002fea0003900000 */
[----:B------:R-:W1:Y:S02]  /*22e70*/  @!P0 SYNCS.PHASECHK.TRANS64 P0, [R3+URZ], R0 ;  /* 0x00000000030085a7 */ /* 0x000e64000800007f */
[----:B-1----:R-:W-:Y:S05]  /*22e80*/  @!P0 BRA `(.L_x_549) ;  /* 0xfffffffc00f08947 */ /* 0x002fea000383ffff */
[----:B------:R-:W-:Y:S05]  /*22e90*/  BRA `(.L_x_570) ;  /* 0xfffffff400cc7947 */ /* 0x000fea000383ffff */
.L_x_550:
[----:B0-----:R0:W1:Y:S02]  /*22ea0*/  SYNCS.PHASECHK.TRANS64.TRYWAIT P0, [R3+URZ], R0 ;  /* 0x00000000030075a7 */ /* 0x001064000800017f */
[----:B-1----:R-:W-:Y:S05]  /*22eb0*/  @!P0 NANOSLEEP.SYNCS 0x989680 ;  /* 0x009896800000895d */ /* 0x002fea0003900000 */
[----:B------:R-:W1:Y:S02]  /*22ec0*/  @!P0 SYNCS.PHASECHK.TRANS64 P0, [R3+URZ], R0 ;  /* 0x00000000030085a7 */ /* 0x000e64000800007f */
[----:B-1----:R-:W-:Y:S05]  /*22ed0*/  @!P0 BRA `(.L_x_550) ;  /* 0xfffffffc00f08947 */ /* 0x002fea000383ffff */
[----:B------:R-:W-:Y:S05]  /*22ee0*/  BRA `(.L_x_571) ;  /* 0xfffffff400dc7947 */ /* 0x000fea000383ffff */
.L_x_551:
[----:B0-----:R0:W1:Y:S02]  /*22ef0*/  SYNCS.PHASECHK.TRANS64.TRYWAIT P0, [R3+URZ], R0 ;  /* 0x00000000030075a7 */ /* 0x001064000800017f */
[----:B-1----:R-:W-:Y:S05]  /*22f00*/  @!P0 NANOSLEEP.SYNCS 0x989680 ;  /* 0x009896800000895d */ /* 0x002fea0003900000 */
[----:B------:R-:W1:Y:S02]  /*22f10*/  @!P0 SYNCS.PHASECHK.TRANS64 P0, [R3+URZ], R0 ;  /* 0x00000000030085a7 */ /* 0x000e64000800007f */
[----:B-1----:R-:W-:Y:S05]  /*22f20*/  @!P0 BRA `(.L_x_551) ;  /* 0xfffffffc00f08947 */ /* 0x002fea000383ffff */
[----:B------:R-:W-:Y:S05]  /*22f30*/  BRA `(.L_x_572) ;  /* 0xfffffff400ec7947 */ /* 0x000fea000383ffff */
.L_x_552:
[----:B0-----:R0:W1:Y:S02]  /*22f40*/  SYNCS.PHASECHK.TRANS64.TRYWAIT P0, [R3+URZ], R0 ;  /* 0x00000000030075a7 */ /* 0x001064000800017f */
[----:B-1----:R-:W-:Y:S05]  /*22f50*/  @!P0 NANOSLEEP.SYNCS 0x989680 ;  /* 0x009896800000895d */ /* 0x002fea0003900000 */
[----:B------:R-:W1:Y:S02]  /*22f60*/  @!P0 SYNCS.PHASECHK.TRANS64 P0, [R3+URZ], R0 ;  /* 0x00000000030085a7 */ /* 0x000e64000800007f */
[----:B-1----:R-:W-:Y:S05]  /*22f70*/  @!P0 BRA `(.L_x_552) ;  /* 0xfffffffc00f08947 */ /* 0x002fea000383ffff */
[----:B------:R-:W-:Y:S05]  /*22f80*/  BRA `(.L_x_573) ;  /* 0xfffffff400fc7947 */ /* 0x000fea000383ffff */
.L_x_553:
[----:B0-----:R0:W1:Y:S02]  /*22f90*/  SYNCS.PHASECHK.TRANS64.TRYWAIT P0, [R3+URZ], R0 ;  /* 0x00000000030075a7 */ /* 0x001064000800017f */
[----:B-1----:R-:W-:Y:S05]  /*22fa0*/  @!P0 NANOSLEEP.SYNCS 0x989680 ;  /* 0x009896800000895d */ /* 0x002fea0003900000 */
[----:B------:R-:W1:Y:S02]  /*22fb0*/  @!P0 SYNCS.PHASECHK.TRANS64 P0, [R3+URZ], R0 ;  /* 0x00000000030085a7 */ /* 0x000e64000800007f */
[----:B-1----:R-:W-:Y:S05]  /*22fc0*/  @!P0 BRA `(.L_x_553) ;  /* 0xfffffffc00f08947 */ /* 0x002fea000383ffff */
[----:B------:R-:W-:Y:S05]  /*22fd0*/  BRA `(.L_x_574) ;  /* 0xfffffff8000c7947 */ /* 0x000fea000383ffff */
.L_x_554:
[----:B0-----:R0:W1:Y:S02]  /*22fe0*/  SYNCS.PHASECHK.TRANS64.TRYWAIT P0, [R3+URZ], R0 ;  /* 0x00000000030075a7 */ /* 0x001064000800017f */
[----:B-1----:R-:W-:Y:S05]  /*22ff0*/  @!P0 NANOSLEEP.SYNCS 0x989680 ;  /* 0x009896800000895d */ /* 0x002fea0003900000 */
[----:B------:R-:W1:Y:S02]  /*23000*/  @!P0 SYNCS.PHASECHK.TRANS64 P0, [R3+URZ], R0 ;  /* 0x00000000030085a7 */ /* 0x000e64000800007f */
[----:B-1----:R-:W-:Y:S05]  /*23010*/  @!P0 BRA `(.L_x_554) ;  /* 0xfffffffc00f08947 */ /* 0x002fea000383ffff */
[----:B------:R-:W-:Y:S05]  /*23020*/  BRA `(.L_x_575) ;  /* 0xfffffff8001c7947 */ /* 0x000fea000383ffff */
.L_x_555:
[----:B0-----:R0:W1:Y:S02]  /*23030*/  SYNCS.PHASECHK.TRANS64.TRYWAIT P0, [R3+URZ], R0 ;  /* 0x00000000030075a7 */ /* 0x001064000800017f */
[----:B-1----:R-:W-:Y:S05]  /*23040*/  @!P0 NANOSLEEP.SYNCS 0x989680 ;  /* 0x009896800000895d */ /* 0x002fea0003900000 */
[----:B------:R-:W1:Y:S02]  /*23050*/  @!P0 SYNCS.PHASECHK.TRANS64 P0, [R3+URZ], R0 ;  /* 0x00000000030085a7 */ /* 0x000e64000800007f */
[----:B-1----:R-:W-:Y:S05]  /*23060*/  @!P0 BRA `(.L_x_555) ;  /* 0xfffffffc00f08947 */ /* 0x002fea000383ffff */
[----:B------:R-:W-:Y:S05]  /*23070*/  BRA `(.L_x_576) ;  /* 0xfffffff8002c7947 */ /* 0x000fea000383ffff */
.L_x_556:
[----:B0-----:R0:W1:Y:S02]  /*23080*/  SYNCS.PHASECHK.TRANS64.TRYWAIT P0, [R3+URZ], R0 ;  /* 0x00000000030075a7 */ /* 0x001064000800017f */
[----:B-1----:R-:W-:Y:S05]  /*23090*/  @!P0 NANOSLEEP.SYNCS 0x989680 ;  /* 0x009896800000895d */ /* 0x002fea0003900000 */
[----:B------:R-:W1:Y:S02]  /*230a0*/  @!P0 SYNCS.PHASECHK.TRANS64 P0, [R3+URZ], R0 ;  /* 0x00000000030085a7 */ /* 0x000e64000800007f */
[----:B-1----:R-:W-:Y:S05]  /*230b0*/  @!P0 BRA `(.L_x_556) ;  /* 0xfffffffc00f08947 */ /* 0x002fea000383ffff */
[----:B------:R-:W-:Y:S05]  /*230c0*/  BRA `(.L_x_577) ;  /* 0xfffffff8003c7947 */ /* 0x000fea000383ffff */
.L_x_578:
[----:B------:R-:W-:-:S00]  /*230d0*/  BRA `(.L_x_578) ;  /* 0xfffffffc00fc7947 */ /* 0x000fc0000383ffff */
[----:B------:R-:W-:-:S00]  /*230e0*/  NOP ;  /* 0x0000000000007918 */ /* 0x000fc00000000000 */
        /* <DEDUP_REMOVED lines=9> */
.L_x_579:


//--------------------- .nv.shared._ZN7cutlass13device_kernelINS_4gemm6kernel13GemmUniversalIN4cute5tupleIJiiiiEEENS1_10collective13CollectiveMmaINS1_37MainloopSm90TmaGmmaWarpSpecializedFP8ILi14ENS5_IJNS4_1CILi2EEENSA_ILi1EEESC_EEENS1_35KernelTmaWarpSpecializedCooperativeEEENS5_IJNSA_ILi256EEENSA_ILi240EEENSA_ILi32EEEEEENS_12float_e4m3_tENS5_IJlSC_lEEESK_SL_NS4_8TiledMMAINS4_8MMA_AtomIJNS4_4SM904GMMA30MMA_64x16x32_F32E4M3E4M3_SS_TNILNSP_7ScaleInE1ELSR_1EEEEEENS4_6LayoutISD_NS5_IJSC_NSA_ILi0EEESV_EEEEENS5_IJNS4_10UnderscoreESY_SY_EEEEENS4_13SM90_TMA_LOADENS4_14ComposedLayoutINS4_7SwizzleILi1ELi4ELi3EEENS4_18smem_ptr_flag_bitsILi8EEENSU_INS5_IJNSA_ILi8EEESI_EEENS5_IJSI_SC_EEEEEEEvNS4_8identityENS4_23SM90_TMA_LOAD_MULTICASTES1B_vS1C_EENS_8epilogue10collective6detail29Sm90TmaWarpSpecializedAdapterINS1G_15DefaultEpilogueISK_SL_SL_NS1F_6thread17LinearCombinationISK_Li1EffLNS1K_9ScaleType4KindE0ELNS_15FloatRoundStyleE2ESK_EENS1_15EpilogueDefaultEEEEEvvEEEEvNT_6ParamsE --------------------------
	.section	.nv.shared._ZN7cutlass13device_kernelINS_4gemm6kernel13GemmUniversalIN4cute5tupleIJiiiiEEENS1_10collective13CollectiveMmaINS1_37MainloopSm90TmaGmmaWarpSpecializedFP8ILi14ENS5_IJNS4_1CILi2EEENSA_ILi1EEESC_EEENS1_35KernelTmaWarpSpecializedCooperativeEEENS5_IJNSA_ILi256EEENSA_ILi240EEENSA_ILi32EEEEEENS_12float_e4m3_tENS5_IJlSC_lEEESK_SL_NS4_8TiledMMAINS4_8MMA_AtomIJNS4_4SM904GMMA30MMA_64x16x32_F32E4M3E4M3_SS_TNILNSP_7ScaleInE1ELSR_1EEEEEENS4_6LayoutISD_NS5_IJSC_NSA_ILi0EEESV_EEEEENS5_IJNS4_10UnderscoreESY_SY_EEEEENS4_13SM90_TMA_LOADENS4_14ComposedLayoutINS4_7SwizzleILi1ELi4ELi3EEENS4_18smem_ptr_flag_bitsILi8EEENSU_INS5_IJNSA_ILi8EEESI_EEENS5_IJSI_SC_EEEEEEEvNS4_8identityENS4_23SM90_TMA_LOAD_MULTICASTES1B_vS1C_EENS_8epilogue10collective6detail29Sm90TmaWarpSpecializedAdapterINS1G_15DefaultEpilogueISK_SL_SL_NS1F_6thread17LinearCombinationISK_Li1EffLNS1K_9ScaleType4KindE0ELNS_15FloatRoundStyleE2ESK_EENS1_15EpilogueDefaultEEEEEvvEEEEvNT_6ParamsE,"aw",@nobits
	.sectionflags	@""
	.align	16
	.zero		1024


//--------------------- .nv.shared.reserved.0     --------------------------
	.section	.nv.shared.reserved.0,"aw",@nobits
	.weak		__nv_reservedSMEM_offset_0_alias
	.size		__nv_reservedSMEM_offset_0_alias, 0, 0
	.other		__nv_reservedSMEM_offset_0_alias,@"STO_CUDA_RESERVED_SHARED STV_DEFAULT"
__nv_reservedSMEM_offset_0_alias:
	.zero		0


//--------------------- .nv.global                --------------------------
	.section	.nv.global,"aw",@nobits
.nv.global:
	.type		_ZN40_INTERNAL_d55faa42_4_k_cu_96794fa6_133494cute1_E,@object
	.size		_ZN40_INTERNAL_d55faa42_4_k_cu_96794fa6_133494cute1_E,(_ZN40_INTERNAL_d55faa42_4_k_cu_96794fa6_133494cuda3std3__45__cpo6cbeginE - _ZN40_INTERNAL_d55faa42_4_k_cu_96794fa6_133494cute1_E)
_ZN40_INTERNAL_d55faa42_4_k_cu_96794fa6_133494cute1_E:
	.zero		1
	.type		_ZN40_INTERNAL_d55faa42_4_k_cu_96794fa6_133494cuda3std3__45__cpo6cbeginE,@object
	.size		_ZN40_INTERNAL_d55faa42_4_k_cu_96794fa6_133494cuda3std3__45__cpo6cbeginE,(_ZN40_INTERNAL_d55faa42_4_k_cu_96794fa6_133494cuda3std3__48in_placeE - _ZN40_INTERNAL_d55faa42_4_k_cu_96794fa6_133494cuda3std3__45__cpo6cbeginE)
_ZN40_INTERNAL_d55faa42_4_k_cu_96794fa6_133494cuda3std3__45__cpo6cbeginE:
	.zero		1
	.type		_ZN40_INTERNAL_d55faa42_4_k_cu_96794fa6_133494cuda3std3__48in_placeE,@object
	.size		_ZN40_INTERNAL_d55faa42_4_k_cu_96794fa6_133494cuda3std3__48in_placeE,(_ZN40_INTERNAL_d55faa42_4_k_cu_96794fa6_133494cuda3std6ranges3__45__cpo9iter_moveE - _ZN40_INTERNAL_d55faa42_4_k_cu_96794fa6_133494cuda3std3__48in_placeE)
_ZN40_INTERNAL_d55faa42_4_k_cu_96794fa6_133494cuda3std3__48in_placeE:
	.zero		1
	.type		_ZN40_INTERNAL_d55faa42_4_k_cu_96794fa6_133494cuda3std6ranges3__45__cpo9iter_moveE,@object
	.size		_ZN40_INTERNAL_d55faa42_4_k_cu_96794fa6_133494cuda3std6ranges3__45__cpo9iter_moveE,(_ZN40_INTERNAL_d55faa42_4_k_cu_96794fa6_133494cuda3std3__45__cpo5beginE - _ZN40_INTERNAL_d55faa42_4_k_cu_96794fa6_133494cuda3std6ranges3__45__cpo9iter_moveE)
_ZN40_INTERNAL_d55faa42_4_k_cu_96794fa6_133494cuda3std6ranges3__45__cpo9iter_moveE:
	.zero		1
	.type		_ZN40_INTERNAL_d55faa42_4_k_cu_96794fa6_133494cuda3std3__45__cpo5beginE,@object
	.size		_ZN40_INTERNAL_d55faa42_4_k_cu_96794fa6_133494cuda3std3__45__cpo5beginE,(_ZN40_INTERNAL_d55faa42_4_k_cu_96794fa6_133494cuda3std3__442_GLOBAL__N__d55faa42_4_k_cu_96794fa6_133496ignoreE - _ZN40_INTERNAL_d55faa42_4_k_cu_96794fa6_133494cuda3std3__45__cpo5beginE)
_ZN40_INTERNAL_d55faa42_4_k_cu_96794fa6_133494cuda3std3__45__cpo5beginE:
	.zero		1
	.type		_ZN40_INTERNAL_d55faa42_4_k_cu_96794fa6_133494cuda3std3__442_GLOBAL__N__d55faa42_4_k_cu_96794fa6_133496ignoreE,@object
	.size		_ZN40_INTERNAL_d55faa42_4_k_cu_96794fa6_133494cuda3std3__442_GLOBAL__N__d55faa42_4_k_cu_96794fa6_133496ignoreE,(_ZN40_INTERNAL_d55faa42_4_k_cu_96794fa6_133494cute7productE - _ZN40_INTERNAL_d55faa42_4_k_cu_96794fa6_133494cuda3std3__442_GLOBAL__N__d55faa42_4_k_cu_96794fa6_133496ignoreE)
_ZN40_INTERNAL_d55faa42_4_k_cu_96794fa6_133494cuda3std3__442_GLOBAL__N__d55faa42_4_k_cu_96794fa6_133496ignoreE:
	.zero		1
	.type		_ZN40_INTERNAL_d55faa42_4_k_cu_96794fa6_133494cute7productE,@object
	.size		_ZN40_INTERNAL_d55faa42_4_k_cu_96794fa6_133494cute7productE,(_ZN40_INTERNAL_d55faa42_4_k_cu_96794fa6_133494cuda3std3__45__cpo3endE - _ZN40_INTERNAL_d55faa42_4_k_cu_96794fa6_133494cute7productE)
_ZN40_INTERNAL_d55faa42_4_k_cu_96794fa6_133494cute7productE:
	.zero		1
	.type		_ZN40_INTERNAL_d55faa42_4_k_cu_96794fa6_133494cuda3std3__45__cpo3endE,@object
	.size		_ZN40_INTERNAL_d55faa42_4_k_cu_96794fa6_133494cuda3std3__45__cpo3endE,(_ZN40_INTERNAL_d55faa42_4_k_cu_96794fa6_133494cuda3std3__419piecewise_constructE - _ZN40_INTERNAL_d55faa42_4_k_cu_96794fa6_133494cuda3std3__45__cpo3endE)
_ZN40_INTERNAL_d55faa42_4_k_cu_96794fa6_133494cuda3std3__45__cpo3endE:
	.zero		1
	.type		_ZN40_INTERNAL_d55faa42_4_k_cu_96794fa6_133494cuda3std3__419piecewise_constructE,@object
	.size		_ZN40_INTERNAL_d55faa42_4_k_cu_96794fa6_133494cuda3std3__419piecewise_constructE,(_ZN40_INTERNAL_d55faa42_4_k_cu_96794fa6_133494cuda3std3__45__cpo4cendE - _ZN40_INTERNAL_d55faa42_4_k_cu_96794fa6_133494cuda3std3__419piecewise_constructE)
_ZN40_INTERNAL_d55faa42_4_k_cu_96794fa6_133494cuda3std3__419piecewise_constructE:
	.zero		1
	.type		_ZN40_INTERNAL_d55faa42_4_k_cu_96794fa6_133494cuda3std3__45__cpo4cendE,@object
	.size		_ZN40_INTERNAL_d55faa42_4_k_cu_96794fa6_133494cuda3std3__45__cpo4cendE,(_ZN40_INTERNAL_d55faa42_4_k_cu_96794fa6_133494cuda3std6ranges3__45__cpo4swapE - _ZN40_INTERNAL_d55faa42_4_k_cu_96794fa6_133494cuda3std3__45__cpo4cendE)
_ZN40_INTERNAL_d55faa42_4_k_cu_96794fa6_133494cuda3std3__45__cpo4cendE:
	.zero		1
	.type		_ZN40_INTERNAL_d55faa42_4_k_cu_96794fa6_133494cuda3std6ranges3__45__cpo4swapE,@object
	.size		_ZN40_INTERNAL_d55faa42_4_k_cu_96794fa6_133494cuda3std6ranges3__45__cpo4swapE,(.L_7 - _ZN40_INTERNAL_d55faa42_4_k_cu_96794fa6_133494cuda3std6ranges3__45__cpo4swapE)
_ZN40_INTERNAL_d55faa42_4_k_cu_96794fa6_133494cuda3std6ranges3__45__cpo4swapE:
	.zero		1
.L_7:


//--------------------- .nv.constant0._ZN7cutlass13device_kernelINS_4gemm6kernel13GemmUniversalIN4cute5tupleIJiiiiEEENS1_10collective13CollectiveMmaINS1_37MainloopSm90TmaGmmaWarpSpecializedFP8ILi14ENS5_IJNS4_1CILi2EEENSA_ILi1EEESC_EEENS1_35KernelTmaWarpSpecializedCooperativeEEENS5_IJNSA_ILi256EEENSA_ILi240EEENSA_ILi32EEEEEENS_12float_e4m3_tENS5_IJlSC_lEEESK_SL_NS4_8TiledMMAINS4_8MMA_AtomIJNS4_4SM904GMMA30MMA_64x16x32_F32E4M3E4M3_SS_TNILNSP_7ScaleInE1ELSR_1EEEEEENS4_6LayoutISD_NS5_IJSC_NSA_ILi0EEESV_EEEEENS5_IJNS4_10UnderscoreESY_SY_EEEEENS4_13SM90_TMA_LOADENS4_14ComposedLayoutINS4_7SwizzleILi1ELi4ELi3EEENS4_18smem_ptr_flag_bitsILi8EEENSU_INS5_IJNSA_ILi8EEESI_EEENS5_IJSI_SC_EEEEEEEvNS4_8identityENS4_23SM90_TMA_LOAD_MULTICASTES1B_vS1C_EENS_8epilogue10collective6detail29Sm90TmaWarpSpecializedAdapterINS1G_15DefaultEpilogueISK_SL_SL_NS1F_6thread17LinearCombinationISK_Li1EffLNS1K_9ScaleType4KindE0ELNS_15FloatRoundStyleE2ESK_EENS1_15EpilogueDefaultEEEEEvvEEEEvNT_6ParamsE --------------------------
	.section	.nv.constant0._ZN7cutlass13device_kernelINS_4gemm6kernel13GemmUniversalIN4cute5tupleIJiiiiEEENS1_10collective13CollectiveMmaINS1_37MainloopSm90TmaGmmaWarpSpecializedFP8ILi14ENS5_IJNS4_1CILi2EEENSA_ILi1EEESC_EEENS1_35KernelTmaWarpSpecializedCooperativeEEENS5_IJNSA_ILi256EEENSA_ILi240EEENSA_ILi32EEEEEENS_12float_e4m3_tENS5_IJlSC_lEEESK_SL_NS4_8TiledMMAINS4_8MMA_AtomIJNS4_4SM904GMMA30MMA_64x16x32_F32E4M3E4M3_SS_TNILNSP_7ScaleInE1ELSR_1EEEEEENS4_6LayoutISD_NS5_IJSC_NSA_ILi0EEESV_EEEEENS5_IJNS4_10UnderscoreESY_SY_EEEEENS4_13SM90_TMA_LOADENS4_14ComposedLayoutINS4_7SwizzleILi1ELi4ELi3EEENS4_18smem_ptr_flag_bitsILi8EEENSU_INS5_IJNSA_ILi8EEESI_EEENS5_IJSI_SC_EEEEEEEvNS4_8identityENS4_23SM90_TMA_LOAD_MULTICASTES1B_vS1C_EENS_8epilogue10collective6detail29Sm90TmaWarpSpecializedAdapterINS1G_15DefaultEpilogueISK_SL_SL_NS1F_6thread17LinearCombinationISK_Li1EffLNS1K_9ScaleType4KindE0ELNS_15FloatRoundStyleE2ESK_EENS1_15EpilogueDefaultEEEEEvvEEEEvNT_6ParamsE,"a",@progbits
	.sectionflags	@""
	.align	4
.nv.constant0._ZN7cutlass13device_kernelINS_4gemm6kernel13GemmUniversalIN4cute5tupleIJiiiiEEENS1_10collective13CollectiveMmaINS1_37MainloopSm90TmaGmmaWarpSpecializedFP8ILi14ENS5_IJNS4_1CILi2EEENSA_ILi1EEESC_EEENS1_35KernelTmaWarpSpecializedCooperativeEEENS5_IJNSA_ILi256EEENSA_ILi240EEENSA_ILi32EEEEEENS_12float_e4m3_tENS5_IJlSC_lEEESK_SL_NS4_8TiledMMAINS4_8MMA_AtomIJNS4_4SM904GMMA30MMA_64x16x32_F32E4M3E4M3_SS_TNILNSP_7ScaleInE1ELSR_1EEEEEENS4_6LayoutISD_NS5_IJSC_NSA_ILi0EEESV_EEEEENS5_IJNS4_10UnderscoreESY_SY_EEEEENS4_13SM90_TMA_LOADENS4_14ComposedLayoutINS4_7SwizzleILi1ELi4ELi3EEENS4_18smem_ptr_flag_bitsILi8EEENSU_INS5_IJNSA_ILi8EEESI_EEENS5_IJSI_SC_EEEEEEEvNS4_8identityENS4_23SM90_TMA_LOAD_MULTICASTES1B_vS1C_EENS_8epilogue10collective6detail29Sm90TmaWarpSpecializedAdapterINS1G_15DefaultEpilogueISK_SL_SL_NS1F_6thread17LinearCombinationISK_Li1EffLNS1K_9ScaleType4KindE0ELNS_15FloatRoundStyleE2ESK_EENS1_15EpilogueDefaultEEEEEvvEEEEvNT_6ParamsE:
	.zero		1664


//--------------------- SYMBOLS --------------------------

	.type		.nv.reservedSmem.offset0,@object
	.size		.nv.reservedSmem.offset0,0x4
